	.target	sm_90a

	.elftype	@"ET_EXEC"


//--------------------- .note.nv.tkinfo           --------------------------
	.section	.note.nv.tkinfo,"",@"SHT_NOTE"
	.sectionflags	@"SHF_NOTE_NV_TKINFO"
	.tkinfo
        /*0018*/ 	.word	0x00000002
        /*0030*/ 	.string	""
        /*0030*/ 	.string	"ptxas"
        /*0030*/ 	.string	"Cuda compilation tools, release 13.0, V13.0.88"
        /*0030*/ 	.string	"Build cuda_13.0.r13.0/compiler.36424714_0"
        /*0030*/ 	.string	"-arch sm_90a -m 64 "



//--------------------- .note.nv.cuinfo           --------------------------
	.section	.note.nv.cuinfo,"",@"SHT_NOTE"
	.sectionflags	@"SHF_NOTE_NV_CUINFO"
        /*0018*/ 	.short	0x0002
        /*001a*/ 	.short	0x005a
        /*001c*/ 	.short	0x0082
	.zero		2


//--------------------- .nv.info                  --------------------------
	.section	.nv.info,"",@"SHT_CUDA_INFO"
	.align	4


	//----- nvinfo : EIATTR_REGCOUNT
	.align		4
        /*0000*/ 	.byte	0x04, 0x2f
        /*0002*/ 	.short	(.L_16 - .L_15)
	.align		4
.L_15:
        /*0004*/ 	.word	index@(_ZN7cutlass13device_kernelINS_4fmha6kernel28FmhaKernelTmaWarpSpecializedINS1_10collective30FmhaMainloopTmaWarpSpecializedINS_10bfloat16_tEffN4cute5tupleIJNS7_1CILi128EEESA_NS9_ILi160EEEEEENS8_IJiNS9_ILi1EEENS8_IJiiEEEEEESF_SF_NS4_12CausalFusionEJNS2_6OptionILNS2_3TagE0ENS9_ILb1EEEEENSH_ILSI_2ESJ_EEEEENS4_15FmhaFwdEpilogueIS6_fNS8_IJNS9_ILi64EEESB_SA_EEEEENS2_23PersistentTileSchedulerEJSK_SL_EEEEEvNT_6ParamsE)
        /*0008*/ 	.word	0x000000a8


	//----- nvinfo : EIATTR_FRAME_SIZE
	.align		4
.L_16:
        /*000c*/ 	.byte	0x04, 0x11
        /*000e*/ 	.short	(.L_18 - .L_17)
	.align		4
.L_17:
        /*0010*/ 	.word	index@($__internal_0_$__cuda_sm20_rcp_rn_f32_slowpath)
        /*0014*/ 	.word	0x00000000


	//----- nvinfo : EIATTR_FRAME_SIZE
	.align		4
.L_18:
        /*0018*/ 	.byte	0x04, 0x11
        /*001a*/ 	.short	(.L_20 - .L_19)
	.align		4
.L_19:
        /*001c*/ 	.word	index@(_ZN7cutlass13device_kernelINS_4fmha6kernel28FmhaKernelTmaWarpSpecializedINS1_10collective30FmhaMainloopTmaWarpSpecializedINS_10bfloat16_tEffN4cute5tupleIJNS7_1CILi128EEESA_NS9_ILi160EEEEEENS8_IJiNS9_ILi1EEENS8_IJiiEEEEEESF_SF_NS4_12CausalFusionEJNS2_6OptionILNS2_3TagE0ENS9_ILb1EEEEENSH_ILSI_2ESJ_EEEEENS4_15FmhaFwdEpilogueIS6_fNS8_IJNS9_ILi64EEESB_SA_EEEEENS2_23PersistentTileSchedulerEJSK_SL_EEEEEvNT_6ParamsE)
        /*0020*/ 	.word	0x00000000


	//----- nvinfo : EIATTR_MIN_STACK_SIZE
	.align		4
.L_20:
        /*0024*/ 	.byte	0x04, 0x12
        /*0026*/ 	.short	(.L_22 - .L_21)
	.align		4
.L_21:
        /*0028*/ 	.word	index@(_ZN7cutlass13device_kernelINS_4fmha6kernel28FmhaKernelTmaWarpSpecializedINS1_10collective30FmhaMainloopTmaWarpSpecializedINS_10bfloat16_tEffN4cute5tupleIJNS7_1CILi128EEESA_NS9_ILi160EEEEEENS8_IJiNS9_ILi1EEENS8_IJiiEEEEEESF_SF_NS4_12CausalFusionEJNS2_6OptionILNS2_3TagE0ENS9_ILb1EEEEENSH_ILSI_2ESJ_EEEEENS4_15FmhaFwdEpilogueIS6_fNS8_IJNS9_ILi64EEESB_SA_EEEEENS2_23PersistentTileSchedulerEJSK_SL_EEEEEvNT_6ParamsE)
        /*002c*/ 	.word	0x00000000
.L_22:


//--------------------- .nv.compat                --------------------------
	.section	.nv.compat,"",@"SHT_CUDA_COMPAT_INFO"
	.align	4
        /*0000*/ 	.byte	0x02, 0x09, 0x01, 0x00, 0x02, 0x02, 0x04, 0x00, 0x02, 0x05, 0x05, 0x00, 0x03, 0x07, 0x01, 0x01
        /*0010*/ 	.byte	0x02, 0x03, 0x01, 0x00, 0x02, 0x06, 0x01, 0x00, 0x04, 0x0b, 0x08, 0x00, 0x00, 0x00, 0x00, 0x00
        /*0020*/ 	.byte	0x00, 0x00, 0x00, 0x00


//--------------------- .nv.info._ZN7cutlass13device_kernelINS_4fmha6kernel28FmhaKernelTmaWarpSpecializedINS1_10collective30FmhaMainloopTmaWarpSpecializedINS_10bfloat16_tEffN4cute5tupleIJNS7_1CILi128EEESA_NS9_ILi160EEEEEENS8_IJiNS9_ILi1EEENS8_IJiiEEEEEESF_SF_NS4_12CausalFusionEJNS2_6OptionILNS2_3TagE0ENS9_ILb1EEEEENSH_ILSI_2ESJ_EEEEENS4_15FmhaFwdEpilogueIS6_fNS8_IJNS9_ILi64EEESB_SA_EEEEENS2_23PersistentTileSchedulerEJSK_SL_EEEEEvNT_6ParamsE --------------------------
	.section	.nv.info._ZN7cutlass13device_kernelINS_4fmha6kernel28FmhaKernelTmaWarpSpecializedINS1_10collective30FmhaMainloopTmaWarpSpecializedINS_10bfloat16_tEffN4cute5tupleIJNS7_1CILi128EEESA_NS9_ILi160EEEEEENS8_IJiNS9_ILi1EEENS8_IJiiEEEEEESF_SF_NS4_12CausalFusionEJNS2_6OptionILNS2_3TagE0ENS9_ILb1EEEEENSH_ILSI_2ESJ_EEEEENS4_15FmhaFwdEpilogueIS6_fNS8_IJNS9_ILi64EEESB_SA_EEEEENS2_23PersistentTileSchedulerEJSK_SL_EEEEEvNT_6ParamsE,"",@"SHT_CUDA_INFO"
	.sectionflags	@""
	.align	4


	//----- nvinfo : EIATTR_CUDA_API_VERSION
	.align		4
        /*0000*/ 	.byte	0x04, 0x37
        /*0002*/ 	.short	(.L_24 - .L_23)
.L_23:
        /*0004*/ 	.word	0x00000082


	//----- nvinfo : EIATTR_KPARAM_INFO
	.align		4
.L_24:
        /*0008*/ 	.byte	0x04, 0x17
        /*000a*/ 	.short	(.L_26 - .L_25)
.L_25:
        /*000c*/ 	.word	0x00000000
        /*0010*/ 	.short	0x0000
        /*0012*/ 	.short	0x0070
        /*0014*/ 	.byte	0x00, 0xf0, 0x01, 0x20


	//----- nvinfo : EIATTR_SPARSE_MMA_MASK
	.align		4
.L_26:
        /*0018*/ 	.byte	0x03, 0x50
        /*001a*/ 	.short	0x0000


	//----- nvinfo : EIATTR_MAXREG_COUNT
	.align		4
        /*001c*/ 	.byte	0x03, 0x1b
        /*001e*/ 	.short	0x00a8


	//----- nvinfo : EIATTR_NUM_BARRIERS
	.align		4
        /*0020*/ 	.byte	0x02, 0x4c
        /*0022*/ 	.byte	0x02
	.zero		1


	//----- nvinfo : EIATTR_EXTERNS
	.align		4
        /*0024*/ 	.byte	0x04, 0x0f
        /*0026*/ 	.short	(.L_28 - .L_27)


	//   ....[0]....
	.align		4
.L_27:
        /*0028*/ 	.word	index@(__assertfail)


	//----- nvinfo : EIATTR_MERCURY_ISA_VERSION
	.align		4
.L_28:
        /*002c*/ 	.byte	0x03, 0x5f
        /*002e*/ 	.short	0x0101


	//----- nvinfo : EIATTR_INT_WARP_WIDE_INSTR_OFFSETS
	.align		4
        /*0030*/ 	.byte	0x04, 0x31
        /*0032*/ 	.short	(.L_30 - .L_29)


	//   ....[0]....
.L_29:
        /*0034*/ 	.word	0x00000760


	//   ....[1]....
        /*0038*/ 	.word	0x00000770


	//   ....[2]....
        /*003c*/ 	.word	0x00000780


	//   ....[3]....
        /*0040*/ 	.word	0x00000790


	//   ....[4]....
        /*0044*/ 	.word	0x00000800


	//   ....[5]....
        /*0048*/ 	.word	0x000009e0


	//   ....[6]....
        /*004c*/ 	.word	0x00000a90


	//----- nvinfo : EIATTR_COOP_GROUP_MASK_REGIDS
	.align		4
.L_30:
        /*0050*/ 	.byte	0x04, 0x29
        /*0052*/ 	.short	(.L_32 - .L_31)


	//   ....[0]....
.L_31:
        /*0054*/ 	.word	0xffffffff


	//   ....[1]....
        /*0058*/ 	.word	0xffffffff


	//   ....[2]....
        /*005c*/ 	.word	0xffffffff


	//   ....[3]....
        /*0060*/ 	.word	0xffffffff


	//   ....[4]....
        /*0064*/ 	.word	0xffffffff


	//   ....[5]....
        /*0068*/ 	.word	0xffffffff


	//   ....[6]....
        /*006c*/ 	.word	0xffffffff


	//   ....[7]....
        /*0070*/ 	.word	0xffffffff


	//   ....[8]....
        /*0074*/ 	.word	0xffffffff


	//   ....[9]....
        /*0078*/ 	.word	0xffffffff


	//   ....[10]....
        /*007c*/ 	.word	0xffffffff


	//   ....[11]....
        /*0080*/ 	.word	0xffffffff


	//   ....[12]....
        /*0084*/ 	.word	0xffffffff


	//   ....[13]....
        /*0088*/ 	.word	0xffffffff


	//   ....[14]....
        /*008c*/ 	.word	0xffffffff


	//   ....[15]....
        /*0090*/ 	.word	0xffffffff


	//   ....[16]....
        /*0094*/ 	.word	0xffffffff


	//   ....[17]....
        /*0098*/ 	.word	0xffffffff


	//   ....[18]....
        /*009c*/ 	.word	0xffffffff


	//   ....[19]....
        /*00a0*/ 	.word	0xffffffff


	//   ....[20]....
        /*00a4*/ 	.word	0xffffffff


	//   ....[21]....
        /*00a8*/ 	.word	0xffffffff


	//----- nvinfo : EIATTR_COOP_GROUP_INSTR_OFFSETS
	.align		4
.L_32:
        /*00ac*/ 	.byte	0x04, 0x28
        /*00ae*/ 	.short	(.L_34 - .L_33)


	//   ....[0]....
.L_33:
        /*00b0*/ 	.word	0x00000070


	//   ....[1]....
        /*00b4*/ 	.word	0x000000a0


	//   ....[2]....
        /*00b8*/ 	.word	0x000001d0


	//   ....[3]....
        /*00bc*/ 	.word	0x000003e0


	//   ....[4]....
        /*00c0*/ 	.word	0x000005a0


	//   ....[5]....
        /*00c4*/ 	.word	0x00000700


	//   ....[6]....
        /*00c8*/ 	.word	0x00002360


	//   ....[7]....
        /*00cc*/ 	.word	0x000023a0


	//   ....[8]....
        /*00d0*/ 	.word	0x00002c00


	//   ....[9]....
        /*00d4*/ 	.word	0x00002d10


	//   ....[10]....
        /*00d8*/ 	.word	0x00005780


	//   ....[11]....
        /*00dc*/ 	.word	0x000057b0


	//   ....[12]....
        /*00e0*/ 	.word	0x000060b0


	//   ....[13]....
        /*00e4*/ 	.word	0x000061e0


	//   ....[14]....
        /*00e8*/ 	.word	0x00009760


	//   ....[15]....
        /*00ec*/ 	.word	0x00009860


	//   ....[16]....
        /*00f0*/ 	.word	0x0000a480


	//   ....[17]....
        /*00f4*/ 	.word	0x0000a5b0


	//   ....[18]....
        /*00f8*/ 	.word	0x0000d020


	//   ....[19]....
        /*00fc*/ 	.word	0x0000d060


	//   ....[20]....
        /*0100*/ 	.word	0x0000d0b0


	//   ....[21]....
        /*0104*/ 	.word	0x0000d0c0


	//----- nvinfo : EIATTR_REG_RECONFIG
	.align		4
.L_34:
        /*0108*/ 	.byte	0x01, 0x54
	.zero		2


	//----- nvinfo : EIATTR_SYSCALL_OFFSETS
	.align		4
        /*010c*/ 	.byte	0x04, 0x46
        /*010e*/ 	.short	(.L_36 - .L_35)


	//   ....[0]....
.L_35:
        /*0110*/ 	.word	0x0000de10


	//   ....[1]....
        /*0114*/ 	.word	0x0000df70


	//----- nvinfo : EIATTR_MBARRIER_INSTR_OFFSETS
	.align		4
.L_36:
        /*0118*/ 	.byte	0x04, 0x39
        /*011a*/ 	.short	(.L_38 - .L_37)


	//   ....[0]....
.L_37:
        /*011c*/ 	.word	0x00000390
        /*0120*/ 	.word	0x000000ff
        /*0124*/ 	.word	0x00040450
        /*0128*/ 	.short	0x0100
        /*012a*/ 	.byte	0x08
	.zero		1


	//   ....[1]....
        /*012c*/ 	.word	0x000003a0
        /*0130*/ 	.word	0x000000ff
        /*0134*/ 	.word	0x00040460
        /*0138*/ 	.short	0x0100
        /*013a*/ 	.byte	0x08
	.zero		1


	//   ....[2]....
        /*013c*/ 	.word	0x000003b0
        /*0140*/ 	.word	0x000000ff
        /*0144*/ 	.word	0x00040458
        /*0148*/ 	.short	0x0100
        /*014a*/ 	.byte	0x08
	.zero		1


	//   ....[3]....
        /*014c*/ 	.word	0x000003c0
        /*0150*/ 	.word	0x000000ff
        /*0154*/ 	.word	0x00040468
        /*0158*/ 	.short	0x0100
        /*015a*/ 	.byte	0x08
	.zero		1


	//   ....[4]....
        /*015c*/ 	.word	0x000004f0
        /*0160*/ 	.word	0x000000ff
        /*0164*/ 	.word	0x00040400
        /*0168*/ 	.short	0x0100
        /*016a*/ 	.byte	0x08
	.zero		1


	//   ....[5]....
        /*016c*/ 	.word	0x00000500
        /*0170*/ 	.word	0x000000ff
        /*0174*/ 	.word	0x00040428
        /*0178*/ 	.short	0x0100
        /*017a*/ 	.byte	0x08
	.zero		1


	//   ....[6]....
        /*017c*/ 	.word	0x00000510
        /*0180*/ 	.word	0x000000ff
        /*0184*/ 	.word	0x00040408
        /*0188*/ 	.short	0x0100
        /*018a*/ 	.byte	0x08
	.zero		1


	//   ....[7]....
        /*018c*/ 	.word	0x00000520
        /*0190*/ 	.word	0x000000ff
        /*0194*/ 	.word	0x00040430
        /*0198*/ 	.short	0x0100
        /*019a*/ 	.byte	0x08
	.zero		1


	//   ....[8]....
        /*019c*/ 	.word	0x00000530
        /*01a0*/ 	.word	0x000000ff
        /*01a4*/ 	.word	0x00040410
        /*01a8*/ 	.short	0x0100
        /*01aa*/ 	.byte	0x08
	.zero		1


	//   ....[9]....
        /*01ac*/ 	.word	0x00000540
        /*01b0*/ 	.word	0x000000ff
        /*01b4*/ 	.word	0x00040438
        /*01b8*/ 	.short	0x0100
        /*01ba*/ 	.byte	0x08
	.zero		1


	//   ....[10]....
        /*01bc*/ 	.word	0x00000550
        /*01c0*/ 	.word	0x000000ff
        /*01c4*/ 	.word	0x00040418
        /*01c8*/ 	.short	0x0100
        /*01ca*/ 	.byte	0x08
	.zero		1


	//   ....[11]....
        /*01cc*/ 	.word	0x00000560
        /*01d0*/ 	.word	0x000000ff
        /*01d4*/ 	.word	0x00040440
        /*01d8*/ 	.short	0x0100
        /*01da*/ 	.byte	0x08
	.zero		1


	//   ....[12]....
        /*01dc*/ 	.word	0x00000570
        /*01e0*/ 	.word	0x000000ff
        /*01e4*/ 	.word	0x00040420
        /*01e8*/ 	.short	0x0100
        /*01ea*/ 	.byte	0x08
	.zero		1


	//   ....[13]....
        /*01ec*/ 	.word	0x00000580
        /*01f0*/ 	.word	0x000000ff
        /*01f4*/ 	.word	0x00040448
        /*01f8*/ 	.short	0x0100
        /*01fa*/ 	.byte	0x08
	.zero		1


	//   ....[14]....
        /*01fc*/ 	.word	0x000006b0
        /*0200*/ 	.word	0x000000ff
        /*0204*/ 	.word	0x00040470
        /*0208*/ 	.short	0x0100
        /*020a*/ 	.byte	0x08
	.zero		1


	//   ....[15]....
        /*020c*/ 	.word	0x000006c0
        /*0210*/ 	.word	0x000000ff
        /*0214*/ 	.word	0x00040480
        /*0218*/ 	.short	0x0100
        /*021a*/ 	.byte	0x08
	.zero		1


	//   ....[16]....
        /*021c*/ 	.word	0x000006d0
        /*0220*/ 	.word	0x000000ff
        /*0224*/ 	.word	0x00040478
        /*0228*/ 	.short	0x0100
        /*022a*/ 	.byte	0x08
	.zero		1


	//   ....[17]....
        /*022c*/ 	.word	0x000006e0
        /*0230*/ 	.word	0x000000ff
        /*0234*/ 	.word	0x00040488
        /*0238*/ 	.short	0x0100
        /*023a*/ 	.byte	0x08
	.zero		1


	//   ....[18]....
        /*023c*/ 	.word	0x00000820
        /*0240*/ 	.word	0x000000ff
        /*0244*/ 	.word	0x00040490
        /*0248*/ 	.short	0x0100
        /*024a*/ 	.byte	0x06
	.zero		1


	//   ....[19]....
        /*024c*/ 	.word	0x00000830
        /*0250*/ 	.word	0x000000ff
        /*0254*/ 	.word	0x00040498
        /*0258*/ 	.short	0x0100
        /*025a*/ 	.byte	0x06
	.zero		1


	//   ....[20]....
        /*025c*/ 	.word	0x00000840
        /*0260*/ 	.word	0x000000ff
        /*0264*/ 	.word	0x000404a0
        /*0268*/ 	.short	0x0100
        /*026a*/ 	.byte	0x06
	.zero		1


	//   ....[21]....
        /*026c*/ 	.word	0x00000850
        /*0270*/ 	.word	0x000000ff
        /*0274*/ 	.word	0x000404a8
        /*0278*/ 	.short	0x0100
        /*027a*/ 	.byte	0x06
	.zero		1


	//   ....[22]....
        /*027c*/ 	.word	0x00000950
        /*0280*/ 	.word	0x000000ff
        /*0284*/ 	.word	0x000404c0
        /*0288*/ 	.short	0x0100
        /*028a*/ 	.byte	0x08
	.zero		1


	//   ....[23]....
        /*028c*/ 	.word	0x00000960
        /*0290*/ 	.word	0x000000ff
        /*0294*/ 	.word	0x000404e0
        /*0298*/ 	.short	0x0100
        /*029a*/ 	.byte	0x08
	.zero		1


	//   ....[24]....
        /*029c*/ 	.word	0x00000970
        /*02a0*/ 	.word	0x000000ff
        /*02a4*/ 	.word	0x000404c8
        /*02a8*/ 	.short	0x0100
        /*02aa*/ 	.byte	0x08
	.zero		1


	//   ....[25]....
        /*02ac*/ 	.word	0x00000980
        /*02b0*/ 	.word	0x000000ff
        /*02b4*/ 	.word	0x000404e8
        /*02b8*/ 	.short	0x0100
        /*02ba*/ 	.byte	0x08
	.zero		1


	//   ....[26]....
        /*02bc*/ 	.word	0x00000990
        /*02c0*/ 	.word	0x000000ff
        /*02c4*/ 	.word	0x000404d0
        /*02c8*/ 	.short	0x0100
        /*02ca*/ 	.byte	0x08
	.zero		1


	//   ....[27]....
        /*02cc*/ 	.word	0x000009a0
        /*02d0*/ 	.word	0x000000ff
        /*02d4*/ 	.word	0x000404f0
        /*02d8*/ 	.short	0x0100
        /*02da*/ 	.byte	0x08
	.zero		1


	//   ....[28]....
        /*02dc*/ 	.word	0x000009b0
        /*02e0*/ 	.word	0x000000ff
        /*02e4*/ 	.word	0x000404d8
        /*02e8*/ 	.short	0x0100
        /*02ea*/ 	.byte	0x08
	.zero		1


	//   ....[29]....
        /*02ec*/ 	.word	0x000009c0
        /*02f0*/ 	.word	0x000000ff
        /*02f4*/ 	.word	0x000404f8
        /*02f8*/ 	.short	0x0100
        /*02fa*/ 	.byte	0x08
	.zero		1


	//   ....[30]....
        /*02fc*/ 	.word	0x00000ac0
        /*0300*/ 	.word	0x000000ff
        /*0304*/ 	.word	0x000404b0
        /*0308*/ 	.short	0x0100
        /*030a*/ 	.byte	0x06
	.zero		1


	//   ....[31]....
        /*030c*/ 	.word	0x00001370
        /*0310*/ 	.word	0x000000ff
        /*0314*/ 	.word	0x00040450
        /*0318*/ 	.short	0x010a
        /*031a*/ 	.byte	0x04
	.zero		1


	//   ....[32]....
        /*031c*/ 	.word	0x00001420
        /*0320*/ 	.word	0x000000ff
        /*0324*/ 	.word	0x00040400
        /*0328*/ 	.short	0x010a
        /*032a*/ 	.byte	0x05
	.zero		1


	//   ....[33]....
        /*032c*/ 	.word	0x00001440
        /*0330*/ 	.word	0x000000ff
        /*0334*/ 	.word	0xfffffff8
        /*0338*/ 	.short	0x010a
        /*033a*/ 	.byte	0x39
	.zero		1


	//   ....[34]....
        /*033c*/ 	.word	0x00003ea0
        /*0340*/ 	.word	0x00000000
        /*0344*/ 	.word	0x00000000
        /*0348*/ 	.short	0x0101
        /*034a*/ 	.byte	0x04
	.zero		1


	//   ....[35]....
        /*034c*/ 	.word	0x00004120
        /*0350*/ 	.word	0x000000ff
        /*0354*/ 	.word	0x00040400
        /*0358*/ 	.short	0x010a
        /*035a*/ 	.byte	0x06
	.zero		1


	//   ....[36]....
        /*035c*/ 	.word	0x00005040
        /*0360*/ 	.word	0x000000ff
        /*0364*/ 	.word	0x00000000
        /*0368*/ 	.short	0x0101
        /*036a*/ 	.byte	0x05
	.zero		1


	//   ....[37]....
        /*036c*/ 	.word	0x00005170
        /*0370*/ 	.word	0x000000ff
        /*0374*/ 	.word	0x00040400
        /*0378*/ 	.short	0x010a
        /*037a*/ 	.byte	0x06
	.zero		1


	//   ....[38]....
        /*037c*/ 	.word	0x00007350
        /*0380*/ 	.word	0x000000ff
        /*0384*/ 	.word	0x00040400
        /*0388*/ 	.short	0x010a
        /*038a*/ 	.byte	0x0a
	.zero		1


	//   ....[39]....
        /*038c*/ 	.word	0x00007a20
        /*0390*/ 	.word	0x000000ff
        /*0394*/ 	.word	0x00040400
        /*0398*/ 	.short	0x010a
        /*039a*/ 	.byte	0x0a
	.zero		1


	//   ....[40]....
        /*039c*/ 	.word	0x00008910
        /*03a0*/ 	.word	0x000000ff
        /*03a4*/ 	.word	0x00000000
        /*03a8*/ 	.short	0x0101
        /*03aa*/ 	.byte	0x0a
	.zero		1


	//   ....[41]....
        /*03ac*/ 	.word	0x000089c0
        /*03b0*/ 	.word	0x000000ff
        /*03b4*/ 	.word	0x00000000
        /*03b8*/ 	.short	0x0101
        /*03ba*/ 	.byte	0x04
	.zero		1


	//   ....[42]....
        /*03bc*/ 	.word	0x00008b60
        /*03c0*/ 	.word	0x000000ff
        /*03c4*/ 	.word	0x00040400
        /*03c8*/ 	.short	0x010a
        /*03ca*/ 	.byte	0x06
	.zero		1


	//   ....[43]....
        /*03cc*/ 	.word	0x0000b710
        /*03d0*/ 	.word	0x000000ff
        /*03d4*/ 	.word	0x00040400
        /*03d8*/ 	.short	0x010a
        /*03da*/ 	.byte	0x0a
	.zero		1


	//   ....[44]....
        /*03dc*/ 	.word	0x0000be20
        /*03e0*/ 	.word	0x000000ff
        /*03e4*/ 	.word	0x00040400
        /*03e8*/ 	.short	0x010a
        /*03ea*/ 	.byte	0x0a
	.zero		1


	//   ....[45]....
        /*03ec*/ 	.word	0x0000cd10
        /*03f0*/ 	.word	0x000000ff
        /*03f4*/ 	.word	0x00000000
        /*03f8*/ 	.short	0x0101
        /*03fa*/ 	.byte	0x0a
	.zero		1


	//   ....[46]....
        /*03fc*/ 	.word	0x0000cdc0
        /*0400*/ 	.word	0x000000ff
        /*0404*/ 	.word	0x00000000
        /*0408*/ 	.short	0x0101
        /*040a*/ 	.byte	0x04
	.zero		1


	//   ....[47]....
        /*040c*/ 	.word	0x0000cf70
        /*0410*/ 	.word	0x000000ff
        /*0414*/ 	.word	0x00000000
        /*0418*/ 	.short	0x0101
        /*041a*/ 	.byte	0x05
	.zero		1


	//   ....[48]....
        /*041c*/ 	.word	0x0000cff0
        /*0420*/ 	.word	0x000000ff
        /*0424*/ 	.word	0x00000000
        /*0428*/ 	.short	0x0101
        /*042a*/ 	.byte	0x04
	.zero		1


	//   ....[49]....
        /*042c*/ 	.word	0x0000d6f0
        /*0430*/ 	.word	0x000000ff
        /*0434*/ 	.word	0x00000008
        /*0438*/ 	.short	0x010a
        /*043a*/ 	.byte	0x39
	.zero		1


	//   ....[50]....
        /*043c*/ 	.word	0x0000f1b0
        /*0440*/ 	.word	0x00000000
        /*0444*/ 	.word	0x00040490
        /*0448*/ 	.short	0x0101
        /*044a*/ 	.byte	0x26
	.zero		1


	//   ....[51]....
        /*044c*/ 	.word	0x0000f570
        /*0450*/ 	.word	0x00000007
        /*0454*/ 	.word	0x00040460
        /*0458*/ 	.short	0x010a
        /*045a*/ 	.byte	0x3f
	.zero		1


	//   ....[52]....
        /*045c*/ 	.word	0x0000f940
        /*0460*/ 	.word	0x00000007
        /*0464*/ 	.word	0x000404b0
        /*0468*/ 	.short	0x0101
        /*046a*/ 	.byte	0x3f
	.zero		1


	//   ....[53]....
        /*046c*/ 	.word	0x0000f950
        /*0470*/ 	.word	0x00000007
        /*0474*/ 	.word	0x000404b0
        /*0478*/ 	.short	0x010a
        /*047a*/ 	.byte	0x3f
	.zero		1


	//   ....[54]....
        /*047c*/ 	.word	0x0000f9f0
        /*0480*/ 	.word	0x00000004
        /*0484*/ 	.word	0x00040460
        /*0488*/ 	.short	0x010a
        /*048a*/ 	.byte	0x3f
	.zero		1


	//   ....[55]....
        /*048c*/ 	.word	0x00010160
        /*0490*/ 	.word	0x00000008
        /*0494*/ 	.word	0x00040428
        /*0498*/ 	.short	0x010a
        /*049a*/ 	.byte	0x3f
	.zero		1


	//   ....[56]....
        /*049c*/ 	.word	0x00010510
        /*04a0*/ 	.word	0x00000005
        /*04a4*/ 	.word	0x000404b0
        /*04a8*/ 	.short	0x0101
        /*04aa*/ 	.byte	0x3f
	.zero		1


	//   ....[57]....
        /*04ac*/ 	.word	0x00010520
        /*04b0*/ 	.word	0x00000005
        /*04b4*/ 	.word	0x000404b0
        /*04b8*/ 	.short	0x010a
        /*04ba*/ 	.byte	0x3f
	.zero		1


	//   ....[58]....
        /*04bc*/ 	.word	0x000105d0
        /*04c0*/ 	.word	0x00000007
        /*04c4*/ 	.word	0x00040428
        /*04c8*/ 	.short	0x010a
        /*04ca*/ 	.byte	0x3f
	.zero		1


	//   ....[59]....
        /*04cc*/ 	.word	0x000109d0
        /*04d0*/ 	.word	0x00000007
        /*04d4*/ 	.word	0x00040428
        /*04d8*/ 	.short	0x010a
        /*04da*/ 	.byte	0x3f
	.zero		1


	//   ....[60]....
        /*04dc*/ 	.word	0x00010da0
        /*04e0*/ 	.word	0x00000007
        /*04e4*/ 	.word	0x00040428
        /*04e8*/ 	.short	0x010a
        /*04ea*/ 	.byte	0x3f
	.zero		1


	//   ....[61]....
        /*04ec*/ 	.word	0x000111c0
        /*04f0*/ 	.word	0x00000003
        /*04f4*/ 	.word	0x00040450
        /*04f8*/ 	.short	0x010a
        /*04fa*/ 	.byte	0x3f
	.zero		1


	//   ....[62]....
        /*04fc*/ 	.word	0x00011220
        /*0500*/ 	.word	0x00000005
        /*0504*/ 	.word	0x00040400
        /*0508*/ 	.short	0x010a
        /*050a*/ 	.byte	0x3f
	.zero		1


	//   ....[63]....
        /*050c*/ 	.word	0x00011280
        /*0510*/ 	.word	0x00000000
        /*0514*/ 	.word	0xfffffff8
        /*0518*/ 	.short	0x010a
        /*051a*/ 	.byte	0x3f
	.zero		1


	//   ....[64]....
        /*051c*/ 	.word	0x000112e0
        /*0520*/ 	.word	0x00000009
        /*0524*/ 	.word	0x00040400
        /*0528*/ 	.short	0x010a
        /*052a*/ 	.byte	0x3f
	.zero		1


	//   ....[65]....
        /*052c*/ 	.word	0x00011340
        /*0530*/ 	.word	0x00000006
        /*0534*/ 	.word	0x00040400
        /*0538*/ 	.short	0x010a
        /*053a*/ 	.byte	0x3f
	.zero		1


	//   ....[66]....
        /*053c*/ 	.word	0x000113a0
        /*0540*/ 	.word	0x00000008
        /*0544*/ 	.word	0x00040400
        /*0548*/ 	.short	0x010a
        /*054a*/ 	.byte	0x3f
	.zero		1


	//   ....[67]....
        /*054c*/ 	.word	0x00011400
        /*0550*/ 	.word	0x00000006
        /*0554*/ 	.word	0x00040400
        /*0558*/ 	.short	0x010a
        /*055a*/ 	.byte	0x3f
	.zero		1


	//   ....[68]....
        /*055c*/ 	.word	0x00011460
        /*0560*/ 	.word	0x00000008
        /*0564*/ 	.word	0x00040400
        /*0568*/ 	.short	0x010a
        /*056a*/ 	.byte	0x3f
	.zero		1


	//   ....[69]....
        /*056c*/ 	.word	0x000114c0
        /*0570*/ 	.word	0x00000003
        /*0574*/ 	.word	0x00000008
        /*0578*/ 	.short	0x010a
        /*057a*/ 	.byte	0x3f
	.zero		1


	//   ....[70]....
        /*057c*/ 	.word	0x00011590
        /*0580*/ 	.word	0x00000007
        /*0584*/ 	.word	0x00040460
        /*0588*/ 	.short	0x010a
        /*058a*/ 	.byte	0x3f
	.zero		1


	//   ....[71]....
        /*058c*/ 	.word	0x000115e0
        /*0590*/ 	.word	0x00000007
        /*0594*/ 	.word	0x000404b0
        /*0598*/ 	.short	0x010a
        /*059a*/ 	.byte	0x3f
	.zero		1


	//   ....[72]....
        /*059c*/ 	.word	0x00011630
        /*05a0*/ 	.word	0x00000004
        /*05a4*/ 	.word	0x00040460
        /*05a8*/ 	.short	0x010a
        /*05aa*/ 	.byte	0x3f
	.zero		1


	//   ....[73]....
        /*05ac*/ 	.word	0x00011700
        /*05b0*/ 	.word	0x00000008
        /*05b4*/ 	.word	0x00040428
        /*05b8*/ 	.short	0x010a
        /*05ba*/ 	.byte	0x3f
	.zero		1


	//   ....[74]....
        /*05bc*/ 	.word	0x00011750
        /*05c0*/ 	.word	0x00000005
        /*05c4*/ 	.word	0x000404b0
        /*05c8*/ 	.short	0x010a
        /*05ca*/ 	.byte	0x3f
	.zero		1


	//   ....[75]....
        /*05cc*/ 	.word	0x000117a0
        /*05d0*/ 	.word	0x00000007
        /*05d4*/ 	.word	0x00040428
        /*05d8*/ 	.short	0x010a
        /*05da*/ 	.byte	0x3f
	.zero		1


	//   ....[76]....
        /*05dc*/ 	.word	0x000117f0
        /*05e0*/ 	.word	0x00000007
        /*05e4*/ 	.word	0x00040428
        /*05e8*/ 	.short	0x010a
        /*05ea*/ 	.byte	0x3f
	.zero		1


	//   ....[77]....
        /*05ec*/ 	.word	0x00011840
        /*05f0*/ 	.word	0x00000007
        /*05f4*/ 	.word	0x00040428
        /*05f8*/ 	.short	0x010a
        /*05fa*/ 	.byte	0x3f
	.zero		1


	//----- nvinfo : EIATTR_NUM_MBARRIERS
	.align		4
.L_38:
        /*05fc*/ 	.byte	0x03, 0x38
        /*05fe*/ 	.short	0x001f


	//----- nvinfo : EIATTR_EXIT_INSTR_OFFSETS
	.align		4
        /*0600*/ 	.byte	0x04, 0x1c
        /*0602*/ 	.short	(.L_40 - .L_39)


	//   ....[0]....
.L_39:
        /*0604*/ 	.word	0x00000b20


	//   ....[1]....
        /*0608*/ 	.word	0x00000b90


	//   ....[2]....
        /*060c*/ 	.word	0x0000f1e0


	//   ....[3]....
        /*0610*/ 	.word	0x0000f240


	//   ....[4]....
        /*0614*/ 	.word	0x0000f270


	//   ....[5]....
        /*0618*/ 	.word	0x0000fdb0


	//   ....[6]....
        /*061c*/ 	.word	0x0000fde0


	//   ....[7]....
        /*0620*/ 	.word	0x000111a0


	//----- nvinfo : EIATTR_MAX_THREADS
	.align		4
.L_40:
        /*0624*/ 	.byte	0x04, 0x05
        /*0626*/ 	.short	(.L_42 - .L_41)
.L_41:
        /*0628*/ 	.word	0x00000180
        /*062c*/ 	.word	0x00000001
        /*0630*/ 	.word	0x00000001


	//----- nvinfo : EIATTR_CRS_STACK_SIZE
	.align		4
.L_42:
        /*0634*/ 	.byte	0x04, 0x1e
        /*0636*/ 	.short	(.L_44 - .L_43)
.L_43:
        /*0638*/ 	.word	0x00000000


	//----- nvinfo : EIATTR_CBANK_PARAM_SIZE
	.align		4
.L_44:
        /*063c*/ 	.byte	0x03, 0x19
        /*063e*/ 	.short	0x0870


	//----- nvinfo : EIATTR_PARAM_CBANK
	.align		4
        /*0640*/ 	.byte	0x04, 0x0a
        /*0642*/ 	.short	(.L_46 - .L_45)
	.align		4
.L_45:
        /*0644*/ 	.word	index@(.nv.constant0._ZN7cutlass13device_kernelINS_4fmha6kernel28FmhaKernelTmaWarpSpecializedINS1_10collective30FmhaMainloopTmaWarpSpecializedINS_10bfloat16_tEffN4cute5tupleIJNS7_1CILi128EEESA_NS9_ILi160EEEEEENS8_IJiNS9_ILi1EEENS8_IJiiEEEEEESF_SF_NS4_12CausalFusionEJNS2_6OptionILNS2_3TagE0ENS9_ILb1EEEEENSH_ILSI_2ESJ_EEEEENS4_15FmhaFwdEpilogueIS6_fNS8_IJNS9_ILi64EEESB_SA_EEEEENS2_23PersistentTileSchedulerEJSK_SL_EEEEEvNT_6ParamsE)
        /*0648*/ 	.short	0x0210
        /*064a*/ 	.short	0x0870


	//----- nvinfo : EIATTR_SW_WAR
	.align		4
.L_46:
        /*064c*/ 	.byte	0x04, 0x36
        /*064e*/ 	.short	(.L_48 - .L_47)
.L_47:
        /*0650*/ 	.word	0x00000008
.L_48:


//--------------------- .nv.callgraph             --------------------------
	.section	.nv.callgraph,"",@"SHT_CUDA_CALLGRAPH"
	.align	4
	.sectionentsize	8
	.align		4
        /*0000*/ 	.word	0x00000000
	.align		4
        /*0004*/ 	.word	0xffffffff
	.align		4
        /*0008*/ 	.word	index@(_ZN7cutlass13device_kernelINS_4fmha6kernel28FmhaKernelTmaWarpSpecializedINS1_10collective30FmhaMainloopTmaWarpSpecializedINS_10bfloat16_tEffN4cute5tupleIJNS7_1CILi128EEESA_NS9_ILi160EEEEEENS8_IJiNS9_ILi1EEENS8_IJiiEEEEEESF_SF_NS4_12CausalFusionEJNS2_6OptionILNS2_3TagE0ENS9_ILb1EEEEENSH_ILSI_2ESJ_EEEEENS4_15FmhaFwdEpilogueIS6_fNS8_IJNS9_ILi64EEESB_SA_EEEEENS2_23PersistentTileSchedulerEJSK_SL_EEEEEvNT_6ParamsE)
	.align		4
        /*000c*/ 	.word	index@(__assertfail)
	.align		4
        /*0010*/ 	.word	0x00000000
	.align		4
        /*0014*/ 	.word	0xfffffffe
	.align		4
        /*0018*/ 	.word	0x00000000
	.align		4
        /*001c*/ 	.word	0xfffffffd
	.align		4
        /*0020*/ 	.word	0x00000000
	.align		4
        /*0024*/ 	.word	0xfffffffc


//--------------------- .nv.constant4             --------------------------
	.section	.nv.constant4,"a",@progbits
	.align	8
	.align		8
.nv.constant4:
        /*0000*/ 	.dword	__assertfail
	.align		8
        /*0008*/ 	.dword	__unnamed_1
	.align		8
        /*0010*/ 	.dword	__unnamed_2
	.align		8
        /*0018*/ 	.dword	_ZN39_INTERNAL_229578ae_4_k_cu_c8e0574a_30794cuda3std3__45__cpo5beginE
	.align		8
        /*0020*/ 	.dword	_ZN39_INTERNAL_229578ae_4_k_cu_c8e0574a_30794cuda3std3__45__cpo3endE
	.align		8
        /*0028*/ 	.dword	_ZN39_INTERNAL_229578ae_4_k_cu_c8e0574a_30794cuda3std3__45__cpo6cbeginE
	.align		8
        /*0030*/ 	.dword	_ZN39_INTERNAL_229578ae_4_k_cu_c8e0574a_30794cuda3std3__45__cpo4cendE
	.align		8
        /*0038*/ 	.dword	_ZN39_INTERNAL_229578ae_4_k_cu_c8e0574a_30794cuda3std3__441_GLOBAL__N__229578ae_4_k_cu_c8e0574a_30796ignoreE
	.align		8
        /*0040*/ 	.dword	_ZN39_INTERNAL_229578ae_4_k_cu_c8e0574a_30794cuda3std3__419piecewise_constructE
	.align		8
        /*0048*/ 	.dword	_ZN39_INTERNAL_229578ae_4_k_cu_c8e0574a_30794cuda3std3__48in_placeE
	.align		8
        /*0050*/ 	.dword	_ZN39_INTERNAL_229578ae_4_k_cu_c8e0574a_30794cuda3std6ranges3__45__cpo4swapE
	.align		8
        /*0058*/ 	.dword	_ZN39_INTERNAL_229578ae_4_k_cu_c8e0574a_30794cuda3std6ranges3__45__cpo9iter_moveE
	.align		8
        /*0060*/ 	.dword	_ZN39_INTERNAL_229578ae_4_k_cu_c8e0574a_30794cute7productE
	.align		8
        /*0068*/ 	.dword	_ZN39_INTERNAL_229578ae_4_k_cu_c8e0574a_30794cute1_E
	.align		8
        /*0070*/ 	.dword	$str$24
	.align		8
        /*0078*/ 	.dword	$str$25


//--------------------- .text._ZN7cutlass13device_kernelINS_4fmha6kernel28FmhaKernelTmaWarpSpecializedINS1_10collective30FmhaMainloopTmaWarpSpecializedINS_10bfloat16_tEffN4cute5tupleIJNS7_1CILi128EEESA_NS9_ILi160EEEEEENS8_IJiNS9_ILi1EEENS8_IJiiEEEEEESF_SF_NS4_12CausalFusionEJNS2_6OptionILNS2_3TagE0ENS9_ILb1EEEEENSH_ILSI_2ESJ_EEEEENS4_15FmhaFwdEpilogueIS6_fNS8_IJNS9_ILi64EEESB_SA_EEEEENS2_23PersistentTileSchedulerEJSK_SL_EEEEEvNT_6ParamsE --------------------------
	.section	.text._ZN7cutlass13device_kernelINS_4fmha6kernel28FmhaKernelTmaWarpSpecializedINS1_10collective30FmhaMainloopTmaWarpSpecializedINS_10bfloat16_tEffN4cute5tupleIJNS7_1CILi128EEESA_NS9_ILi160EEEEEENS8_IJiNS9_ILi1EEENS8_IJiiEEEEEESF_SF_NS4_12CausalFusionEJNS2_6OptionILNS2_3TagE0ENS9_ILb1EEEEENSH_ILSI_2ESJ_EEEEENS4_15FmhaFwdEpilogueIS6_fNS8_IJNS9_ILi64EEESB_SA_EEEEENS2_23PersistentTileSchedulerEJSK_SL_EEEEEvNT_6ParamsE,"ax",@progbits
	.align	128
.text._ZN7cutlass13device_kernelINS_4fmha6kernel28FmhaKernelTmaWarpSpecializedINS1_10collective30FmhaMainloopTmaWarpSpecializedINS_10bfloat16_tEffN4cute5tupleIJNS7_1CILi128EEESA_NS9_ILi160EEEEEENS8_IJiNS9_ILi1EEENS8_IJiiEEEEEESF_SF_NS4_12CausalFusionEJNS2_6OptionILNS2_3TagE0ENS9_ILb1EEEEENSH_ILSI_2ESJ_EEEEENS4_15FmhaFwdEpilogueIS6_fNS8_IJNS9_ILi64EEESB_SA_EEEEENS2_23PersistentTileSchedulerEJSK_SL_EEEEEvNT_6ParamsE:
        .type           _ZN7cutlass13device_kernelINS_4fmha6kernel28FmhaKernelTmaWarpSpecializedINS1_10collective30FmhaMainloopTmaWarpSpecializedINS_10bfloat16_tEffN4cute5tupleIJNS7_1CILi128EEESA_NS9_ILi160EEEEEENS8_IJiNS9_ILi1EEENS8_IJiiEEEEEESF_SF_NS4_12CausalFusionEJNS2_6OptionILNS2_3TagE0ENS9_ILb1EEEEENSH_ILSI_2ESJ_EEEEENS4_15FmhaFwdEpilogueIS6_fNS8_IJNS9_ILi64EEESB_SA_EEEEENS2_23PersistentTileSchedulerEJSK_SL_EEEEEvNT_6ParamsE,@function
        .size           _ZN7cutlass13device_kernelINS_4fmha6kernel28FmhaKernelTmaWarpSpecializedINS1_10collective30FmhaMainloopTmaWarpSpecializedINS_10bfloat16_tEffN4cute5tupleIJNS7_1CILi128EEESA_NS9_ILi160EEEEEENS8_IJiNS9_ILi1EEENS8_IJiiEEEEEESF_SF_NS4_12CausalFusionEJNS2_6OptionILNS2_3TagE0ENS9_ILb1EEEEENSH_ILSI_2ESJ_EEEEENS4_15FmhaFwdEpilogueIS6_fNS8_IJNS9_ILi64EEESB_SA_EEEEENS2_23PersistentTileSchedulerEJSK_SL_EEEEEvNT_6ParamsE,(.L_x_152 - _ZN7cutlass13device_kernelINS_4fmha6kernel28FmhaKernelTmaWarpSpecializedINS1_10collective30FmhaMainloopTmaWarpSpecializedINS_10bfloat16_tEffN4cute5tupleIJNS7_1CILi128EEESA_NS9_ILi160EEEEEENS8_IJiNS9_ILi1EEENS8_IJiiEEEEEESF_SF_NS4_12CausalFusionEJNS2_6OptionILNS2_3TagE0ENS9_ILb1EEEEENSH_ILSI_2ESJ_EEEEENS4_15FmhaFwdEpilogueIS6_fNS8_IJNS9_ILi64EEESB_SA_EEEEENS2_23PersistentTileSchedulerEJSK_SL_EEEEEvNT_6ParamsE)
        .other          _ZN7cutlass13device_kernelINS_4fmha6kernel28FmhaKernelTmaWarpSpecializedINS1_10collective30FmhaMainloopTmaWarpSpecializedINS_10bfloat16_tEffN4cute5tupleIJNS7_1CILi128EEESA_NS9_ILi160EEEEEENS8_IJiNS9_ILi1EEENS8_IJiiEEEEEESF_SF_NS4_12CausalFusionEJNS2_6OptionILNS2_3TagE0ENS9_ILb1EEEEENSH_ILSI_2ESJ_EEEEENS4_15FmhaFwdEpilogueIS6_fNS8_IJNS9_ILi64EEESB_SA_EEEEENS2_23PersistentTileSchedulerEJSK_SL_EEEEEvNT_6ParamsE,@"STO_CUDA_ENTRY STV_DEFAULT"
_ZN7cutlass13device_kernelINS_4fmha6kernel28FmhaKernelTmaWarpSpecializedINS1_10collective30FmhaMainloopTmaWarpSpecializedINS_10bfloat16_tEffN4cute5tupleIJNS7_1CILi128EEESA_NS9_ILi160EEEEEENS8_IJiNS9_ILi1EEENS8_IJiiEEEEEESF_SF_NS4_12CausalFusionEJNS2_6OptionILNS2_3TagE0ENS9_ILb1EEEEENSH_ILSI_2ESJ_EEEEENS4_15FmhaFwdEpilogueIS6_fNS8_IJNS9_ILi64EEESB_SA_EEEEENS2_23PersistentTileSchedulerEJSK_SL_EEEEEvNT_6ParamsE:
[----:B------:R-:W1:Y:S01]  /*0000*/  LDC R1, c[0x0][0x28] ;  /* 0x00000a00ff017b82 */ /* 0x000e620000000800 */
[----:B------:R-:W2:Y:S07]  /*0010*/  S2R R2, SR_TID.X ;  /* 0x0000000000027919 */ /* 0x000eae0000002100 */
[----:B------:R-:W3:Y:S01]  /*0020*/  S2UR UR6, SR_CTAID.X ;  /* 0x00000000000679c3 */ /* 0x000ee20000002500 */
[----:B------:R-:W-:Y:S01]  /*0030*/  ELECT P1, URZ, PT ;  /* 0x00000000003f782f */ /* 0x000fe20003820000 */
[----:B------:R-:W-:Y:S01]  /*0040*/  BSSY B0, `(.L_x_0) ;  /* 0x0000018000007945 */ /* 0x000fe20003800000 */
[----:B---3--:R-:W-:-:S02]  /*0050*/  MOV R17, UR6 ;  /* 0x0000000600117c02 */ /* 0x008fc40008000f00 */
[----:B--2---:R-:W-:-:S05]  /*0060*/  SHF.R.U32.HI R0, RZ, 0x5, R2 ;  /* 0x00000005ff007819 */ /* 0x004fca0000011602 */
[----:B------:R-:W2:Y:S02]  /*0070*/  SHFL.IDX PT, R3, R0, RZ, 0x1f ;  /* 0x00001fff00037589 */ /* 0x000ea400000e0000 */
[----:B--2---:R-:W-:Y:S02]  /*0080*/  R2UR UR4, R3 ;  /* 0x00000000030472ca */ /* 0x004fe400000e0000 */
[----:B------:R-:W-:-:S06]  /*0090*/  SHF.R.U32.HI R3, RZ, 0x7, R2 ;  /* 0x00000007ff037819 */ /* 0x000fcc0000011602 */
[----:B------:R-:W2:Y:S05]  /*00a0*/  SHFL.IDX PT, R3, R3, RZ, 0x1f ;  /* 0x00001fff03037589 */ /* 0x000eaa00000e0000 */
[----:B------:R-:W-:Y:S02]  /*00b0*/  USHF.R.S32.HI UR5, URZ, 0x1f, UR4 ;  /* 0x0000001f3f057899 */ /* 0x000fe40008011404 */
[----:B------:R-:W-:Y:S02]  /*00c0*/  ISETP.EQ.AND P2, PT, RZ, UR4, P1 ;  /* 0x00000004ff007c0c */ /* 0x000fe40008f42270 */
[----:B------:R-:W-:-:S04]  /*00d0*/  ULEA.HI UR5, UR5, UR4, URZ, 0x2 ;  /* 0x0000000405057291 */ /* 0x000fc8000f8f103f */
[----:B------:R-:W-:-:S04]  /*00e0*/  ULOP3.LUT UR5, UR5, 0xfffffffc, URZ, 0xc0, !UPT ;  /* 0xfffffffc05057892 */ /* 0x000fc8000f8ec03f */
[----:B------:R-:W-:-:S03]  /*00f0*/  UIADD3 UR5, UR4, -UR5, URZ ;  /* 0x8000000504057290 */ /* 0x000fc6000fffe03f */
[----:B-1----:R-:W-:Y:S09]  /*0100*/  @!P2 BRA `(.L_x_1) ;  /* 0x00000000002ca947 */ /* 0x002ff20003800000 */
[----:B------:R-:W-:Y:S02]  /*0110*/  ULDC.64 UR6, c[0x0][0x198] ;  /* 0x0000660000067ab9 */ /* 0x000fe40000000a00 */
[----:B------:R-:W-:Y:S02]  /*0120*/  UIADD3 UR8, UP0, UR6, 0xf0, URZ ;  /* 0x000000f006087890 */ /* 0x000fe4000ff1e03f */
[----:B------:R-:W-:Y:S02]  /*0130*/  UIADD3 UR10, UP1, UR6, 0x1f0, URZ ;  /* 0x000001f0060a7890 */ /* 0x000fe4000ff3e03f */
[----:B------:R-:W-:Y:S02]  /*0140*/  UIADD3 UR6, UP2, UR6, 0x2f0, URZ ;  /* 0x000002f006067890 */ /* 0x000fe4000ff5e03f */
[----:B------:R-:W-:Y:S02]  /*0150*/  UIADD3.X UR9, URZ, UR7, URZ, UP0, !UPT ;  /* 0x000000073f097290 */ /* 0x000fe400087fe43f */
[----:B------:R-:W-:-:S02]  /*0160*/  UIADD3.X UR11, URZ, UR7, URZ, UP1, !UPT ;  /* 0x000000073f0b7290 */ /* 0x000fc40008ffe43f */
[----:B------:R-:W-:-:S05]  /*0170*/  UIADD3.X UR7, URZ, UR7, URZ, UP2, !UPT ;  /* 0x000000073f077290 */ /* 0x000fca00097fe43f */
[----:B------:R1:W-:Y:S02]  /*0180*/  UTMACCTL.PF [UR8] ;  /* 0x00000000080079b9 */ /* 0x0003e40008040000 */
[----:B------:R1:W-:Y:S02]  /*0190*/  UTMACCTL.PF [UR10] ;  /* 0x000000000a0079b9 */ /* 0x0003e40008040000 */
[----:B------:R1:W-:Y:S02]  /*01a0*/  UTMACCTL.PF [UR6] ;  /* 0x00000000060079b9 */ /* 0x0003e40008040000 */
[----:B-1----:R-:W-:Y:S01]  /*01b0*/  NOP ;  /* 0x0000000000007918 */ /* 0x002fe20000000000 */
.L_x_1:
[----:B------:R-:W-:Y:S05]  /*01c0*/  BSYNC B0 ;  /* 0x0000000000007941 */ /* 0x000fea0003800000 */
.L_x_0:
[----:B------:R-:W1:Y:S01]  /*01d0*/  SHFL.IDX PT, R4, R0, RZ, 0x1f ;  /* 0x00001fff00047589 */ /* 0x000e6200000e0000 */
[----:B--2---:R-:W-:Y:S01]  /*01e0*/  R2UR UR55, R3 ;  /* 0x00000000033772ca */ /* 0x004fe200000e0000 */
[----:B------:R-:W-:Y:S02]  /*01f0*/  UISETP.NE.AND UP0, UPT, UR5, 0x1, UPT ;  /* 0x000000010500788c */ /* 0x000fe4000bf05270 */
[----:B------:R-:W-:-:S10]  /*0200*/  UISETP.NE.AND UP1, UPT, UR5, 0x2, UPT ;  /* 0x000000020500788c */ /* 0x000fd4000bf25270 */
[----:B------:R-:W-:Y:S02]  /*0210*/  UIADD3 UR10, UR55, -0x1, URZ ;  /* 0xffffffff370a7890 */ /* 0x000fe4000fffe03f */
[----:B------:R-:W-:Y:S02]  /*0220*/  UISETP.EQ.AND UP2, UPT, UR55, URZ, !UP0 ;  /* 0x0000003f3700728c */ /* 0x000fe4000c742270 */
[----:B------:R-:W-:Y:S02]  /*0230*/  UISETP.EQ.AND UP3, UPT, UR55, URZ, !UP1 ;  /* 0x0000003f3700728c */ /* 0x000fe4000cf62270 */
[----:B------:R-:W-:Y:S02]  /*0240*/  UISETP.GE.U32.AND UP4, UPT, UR10, 0x4, UPT ;  /* 0x000000040a00788c */ /* 0x000fe4000bf86070 */
[----:B------:R-:W-:Y:S01]  /*0250*/  USEL UR59, URZ, 0x1, !UP2 ;  /* 0x000000013f3b7887 */ /* 0x000fe2000d000000 */
[----:B-1----:R-:W-:Y:S01]  /*0260*/  ISETP.NE.AND P0, PT, R4, RZ, PT ;  /* 0x000000ff0400720c */ /* 0x002fe20003f05270 */
[----:B------:R-:W-:Y:S01]  /*0270*/  USEL UR58, URZ, 0x1, !UP3 ;  /* 0x000000013f3a7887 */ /* 0x000fe2000d800000 */
[----:B------:R-:W-:Y:S01]  /*0280*/  MOV R4, UR5 ;  /* 0x0000000500047c02 */ /* 0x000fe20008000f00 */
[----:B------:R-:W-:-:S02]  /*0290*/  USEL UR59, UR59, 0x2, UP4 ;  /* 0x000000023b3b7887 */ /* 0x000fc4000a000000 */
[----:B------:R-:W-:-:S08]  /*02a0*/  USEL UR58, UR58, 0x2, UP4 ;  /* 0x000000023a3a7887 */ /* 0x000fd0000a000000 */
[----:B------:R-:W-:Y:S05]  /*02b0*/  @P0 BRA `(.L_x_2) ;  /* 0x0000000000480947 */ /* 0x000fea0003800000 */
[----:B------:R-:W1:Y:S01]  /*02c0*/  S2UR UR8, SR_CgaCtaId ;  /* 0x00000000000879c3 */ /* 0x000e620000008800 */
[----:B------:R-:W-:Y:S01]  /*02d0*/  UMOV UR4, 0x400 ;  /* 0x0000040000047882 */ /* 0x000fe20000000000 */
[----:B------:R-:W-:Y:S01]  /*02e0*/  UMOV UR5, 0x1 ;  /* 0x0000000100057882 */ /* 0x000fe20000000000 */
[----:B------:R-:W-:Y:S01]  /*02f0*/  UMOV UR6, 0x80 ;  /* 0x0000008000067882 */ /* 0x000fe20000000000 */
[----:B------:R-:W-:Y:S01]  /*0300*/  ELECT P0, URZ, PT ;  /* 0x00000000003f782f */ /* 0x000fe20003800000 */
[----:B------:R-:W-:-:S04]  /*0310*/  UIADD3 UR6, -UR6, 0x100000, URZ ;  /* 0x0010000006067890 */ /* 0x000fc8000fffe13f */
[----:B------:R-:W-:Y:S02]  /*0320*/  USHF.L.U32 UR7, UR6, 0xb, URZ ;  /* 0x0000000b06077899 */ /* 0x000fe4000800063f */
[----:B------:R-:W-:Y:S02]  /*0330*/  USHF.L.U32 UR6, UR6, 0x1, URZ ;  /* 0x0000000106067899 */ /* 0x000fe4000800063f */
[----:B-1----:R-:W-:Y:S02]  /*0340*/  ULEA UR8, UR8, UR4, 0x18 ;  /* 0x0000000408087291 */ /* 0x002fe4000f8ec03f */
[----:B------:R-:W-:-:S04]  /*0350*/  UIADD3 UR4, -UR5, 0x100000, URZ ;  /* 0x0010000005047890 */ /* 0x000fc8000fffe13f */
[----:B------:R-:W-:Y:S02]  /*0360*/  USHF.L.U32 UR5, UR4, 0xb, URZ ;  /* 0x0000000b04057899 */ /* 0x000fe4000800063f */
[----:B------:R-:W-:Y:S01]  /*0370*/  USHF.L.U32 UR4, UR4, 0x1, URZ ;  /* 0x0000000104047899 */ /* 0x000fe2000800063f */
[----:B------:R-:W1:Y:S11]  /*0380*/  FENCE.VIEW.ASYNC.S ;  /* 0x00000000000073c6 */ /* 0x000e760000000000 */
[----:B-1----:R1:W2:Y:S01]  /*0390*/  SYNCS.EXCH.64 URZ, [UR8+0x40450], UR4 ;  /* 0x04045004083f75b2 */ /* 0x0022a20008000100 */
[----:B------:R1:W3:Y:S01]  /*03a0*/  SYNCS.EXCH.64 URZ, [UR8+0x40460], UR6 ;  /* 0x04046006083f75b2 */ /* 0x0002e20008000100 */
[----:B------:R1:W4:Y:S01]  /*03b0*/  SYNCS.EXCH.64 URZ, [UR8+0x40458], UR4 ;  /* 0x04045804083f75b2 */ /* 0x0003220008000100 */
[----:B------:R1:W1:Y:S01]  /*03c0*/  SYNCS.EXCH.64 URZ, [UR8+0x40468], UR6 ;  /* 0x04046806083f75b2 */ /* 0x0002620008000100 */
[----:B------:R-:W-:Y:S01]  /*03d0*/  NOP ;  /* 0x0000000000007918 */ /* 0x000fe20000000000 */
.L_x_2:
[----:B------:R-:W5:Y:S01]  /*03e0*/  SHFL.IDX PT, R3, R0, RZ, 0x1f ;  /* 0x00001fff00037589 */ /* 0x000f6200000e0000 */
[----:B------:R-:W-:Y:S01]  /*03f0*/  NOP ;  /* 0x0000000000007918 */ /* 0x000fe20000000000 */
[----:B-----5:R-:W-:-:S13]  /*0400*/  ISETP.NE.AND P0, PT, R3, RZ, PT ;  /* 0x000000ff0300720c */ /* 0x020fda0003f05270 */
[----:B------:R-:W-:Y:S05]  /*0410*/  @P0 BRA `(.L_x_3) ;  /* 0x0000000000600947 */ /* 0x000fea0003800000 */
[----:B-1----:R-:W1:Y:S01]  /*0420*/  S2UR UR5, SR_CgaCtaId ;  /* 0x00000000000579c3 */ /* 0x002e620000008800 */
[----:B------:R-:W-:Y:S01]  /*0430*/  UMOV UR4, 0x400 ;  /* 0x0000040000047882 */ /* 0x000fe20000000000 */
[----:B------:R-:W-:Y:S01]  /*0440*/  UMOV UR6, 0x1 ;  /* 0x0000000100067882 */ /* 0x000fe20000000000 */
[----:B------:R-:W-:Y:S01]  /*0450*/  UMOV UR9, 0x100 ;  /* 0x0000010000097882 */ /* 0x000fe20000000000 */
[----:B------:R-:W-:-:S04]  /*0460*/  UIADD3 UR6, -UR6, 0x100000, URZ ;  /* 0x0010000006067890 */ /* 0x000fc8000fffe13f */
[----:B------:R-:W-:Y:S02]  /*0470*/  USHF.L.U32 UR7, UR6, 0xb, URZ ;  /* 0x0000000b06077899 */ /* 0x000fe4000800063f */
[----:B------:R-:W-:Y:S01]  /*0480*/  USHF.L.U32 UR6, UR6, 0x1, URZ ;  /* 0x0000000106067899 */ /* 0x000fe2000800063f */
[----:B------:R-:W-:Y:S01]  /*0490*/  ELECT P0, URZ, PT ;  /* 0x00000000003f782f */ /* 0x000fe20003800000 */
[----:B-1----:R-:W-:Y:S02]  /*04a0*/  ULEA UR8, UR5, UR4, 0x18 ;  /* 0x0000000405087291 */ /* 0x002fe4000f8ec03f */
[----:B------:R-:W-:-:S04]  /*04b0*/  UIADD3 UR4, -UR9, 0x100000, URZ ;  /* 0x0010000009047890 */ /* 0x000fc8000fffe13f */
[----:B------:R-:W-:Y:S02]  /*04c0*/  USHF.L.U32 UR5, UR4, 0xb, URZ ;  /* 0x0000000b04057899 */ /* 0x000fe4000800063f */
[----:B------:R-:W-:Y:S01]  /*04d0*/  USHF.L.U32 UR4, UR4, 0x1, URZ ;  /* 0x0000000104047899 */ /* 0x000fe2000800063f */
[----:B------:R-:W1:Y:S03]  /*04e0*/  FENCE.VIEW.ASYNC.S ;  /* 0x00000000000073c6 */ /* 0x000e660000000000 */
[----:B-1----:R1:W1:Y:S08]  /*04f0*/  SYNCS.EXCH.64 URZ, [UR8+0x40400], UR6 ;  /* 0x04040006083f75b2 */ /* 0x0022700008000100 */
[----:B------:R1:W1:Y:S01]  /*0500*/  SYNCS.EXCH.64 URZ, [UR8+0x40428], UR4 ;  /* 0x04042804083f75b2 */ /* 0x0002620008000100 */
        /* <DEDUP_REMOVED lines=8> */
[----:B------:R-:W-:Y:S01]  /*0590*/  NOP ;  /* 0x0000000000007918 */ /* 0x000fe20000000000 */
.L_x_3:
        /* <DEDUP_REMOVED lines=21> */
[----:B------:R-:W-:Y:S01]  /*06f0*/  NOP ;  /* 0x0000000000007918 */ /* 0x000fe20000000000 */
.L_x_4:
[----:B------:R-:W5:Y:S01]  /*0700*/  SHFL.IDX PT, R3, R0, RZ, 0x1f ;  /* 0x00001fff00037589 */ /* 0x000f6200000e0000 */
[----:B------:R-:W-:Y:S01]  /*0710*/  ELECT P0, URZ, PT ;  /* 0x00000000003f782f */ /* 0x000fe20003800000 */
[----:B------:R-:W-:Y:S01]  /*0720*/  NOP ;  /* 0x0000000000007918 */ /* 0x000fe20000000000 */
[----:B-1----:R-:W-:Y:S02]  /*0730*/  UMOV UR4, 0x80 ;  /* 0x0000008000047882 */ /* 0x002fe40000000000 */
[C---:B-----5:R-:W-:Y:S02]  /*0740*/  ISETP.NE.OR P0, PT, R3.reuse, RZ, !P0 ;  /* 0x000000ff0300720c */ /* 0x060fe40004705670 */
[----:B------:R-:W-:-:S11]  /*0750*/  ISETP.NE.AND P3, PT, R3, RZ, PT ;  /* 0x000000ff0300720c */ /* 0x000fd60003f65270 */
[----:B------:R-:W-:Y:S01]  /*0760*/  VOTEU.ALL UP2, P0 ;  /* 0x00000000003f7886 */ /* 0x000fe20000040000 */
[----:B------:R-:W-:Y:S01]  /*0770*/  VOTEU.ALL UP3, P0 ;  /* 0x00000000003f7886 */ /* 0x000fe20000060000 */
[----:B------:R-:W-:Y:S01]  /*0780*/  VOTEU.ALL UP4, P0 ;  /* 0x00000000003f7886 */ /* 0x000fe20000080000 */
[----:B------:R-:W-:Y:S02]  /*0790*/  VOTEU.ALL UP5, P0 ;  /* 0x00000000003f7886 */ /* 0x000fe400000a0000 */
[----:B------:R-:W1:Y:S01]  /*07a0*/  @!UP2 S2UR UR7, SR_CgaCtaId ;  /* 0x000000000007a9c3 */ /* 0x000e620000008800 */
[----:B------:R-:W-:Y:S01]  /*07b0*/  @!UP2 UMOV UR6, 0x400 ;  /* 0x000004000006a882 */ /* 0x000fe20000000000 */
[----:B------:R-:W-:-:S04]  /*07c0*/  @!UP2 UIADD3 UR4, -UR4, 0x100000, URZ ;  /* 0x001000000404a890 */ /* 0x000fc8000fffe13f */
[----:B------:R-:W-:Y:S02]  /*07d0*/  @!UP2 USHF.L.U32 UR5, UR4, 0xb, URZ ;  /* 0x0000000b0405a899 */ /* 0x000fe4000800063f */
[----:B------:R-:W-:Y:S02]  /*07e0*/  @!UP2 USHF.L.U32 UR4, UR4, 0x1, URZ ;  /* 0x000000010404a899 */ /* 0x000fe4000800063f */
[----:B-1----:R-:W-:Y:S01]  /*07f0*/  @!UP2 ULEA UR6, UR7, UR6, 0x18 ;  /* 0x000000060706a291 */ /* 0x002fe2000f8ec03f */
[----:B------:R-:W-:Y:S01]  /*0800*/  VOTEU.ALL UP2, P0 ;  /* 0x00000000003f7886 */ /* 0x000fe20000040000 */
[----:B------:R-:W1:Y:S10]  /*0810*/  FENCE.VIEW.ASYNC.S ;  /* 0x00000000000073c6 */ /* 0x000e740000000000 */
[----:B-1----:R1:W1:Y:S01]  /*0820*/  @!UP2 SYNCS.EXCH.64 URZ, [UR6+0x40490], UR4 ;  /* 0x04049004063fa5b2 */ /* 0x0022620008000100 */
[----:B------:R1:W1:Y:S01]  /*0830*/  @!UP3 SYNCS.EXCH.64 URZ, [UR6+0x40498], UR4 ;  /* 0x04049804063fb5b2 */ /* 0x0002620008000100 */
[----:B------:R1:W1:Y:S01]  /*0840*/  @!UP4 SYNCS.EXCH.64 URZ, [UR6+0x404a0], UR4 ;  /* 0x0404a004063fc5b2 */ /* 0x0002620008000100 */
[----:B------:R1:W1:Y:S01]  /*0850*/  @!UP5 SYNCS.EXCH.64 URZ, [UR6+0x404a8], UR4 ;  /* 0x0404a804063fd5b2 */ /* 0x0002620008000100 */
[----:B------:R-:W-:Y:S01]  /*0860*/  NOP ;  /* 0x0000000000007918 */ /* 0x000fe20000000000 */
[----:B------:R-:W-:Y:S05]  /*0870*/  @P3 BRA `(.L_x_5) ;  /* 0x0000000000583947 */ /* 0x000fea0003800000 */
[----:B-1----:R-:W1:Y:S01]  /*0880*/  S2UR UR5, SR_CgaCtaId ;  /* 0x00000000000579c3 */ /* 0x002e620000008800 */
[----:B------:R-:W-:Y:S01]  /*0890*/  UMOV UR4, 0x400 ;  /* 0x0000040000047882 */ /* 0x000fe20000000000 */
[----:B------:R-:W-:Y:S01]  /*08a0*/  UMOV UR6, 0x20 ;  /* 0x0000002000067882 */ /* 0x000fe20000000000 */
[----:B------:R-:W-:Y:S01]  /*08b0*/  UMOV UR7, 0x80 ;  /* 0x0000008000077882 */ /* 0x000fe20000000000 */
[----:B------:R-:W-:Y:S01]  /*08c0*/  ELECT P0, URZ, PT ;  /* 0x00000000003f782f */ /* 0x000fe20003800000 */
[----:B-1----:R-:W-:Y:S02]  /*08d0*/  ULEA UR8, UR5, UR4, 0x18 ;  /* 0x0000000405087291 */ /* 0x002fe4000f8ec03f */
[----:B------:R-:W-:-:S04]  /*08e0*/  UIADD3 UR4, -UR6, 0x100000, URZ ;  /* 0x0010000006047890 */ /* 0x000fc8000fffe13f */
[----:B------:R-:W-:Y:S02]  /*08f0*/  USHF.L.U32 UR5, UR4, 0xb, URZ ;  /* 0x0000000b04057899 */ /* 0x000fe4000800063f */
[----:B------:R-:W-:Y:S02]  /*0900*/  USHF.L.U32 UR4, UR4, 0x1, URZ ;  /* 0x0000000104047899 */ /* 0x000fe4000800063f */
        /* <DEDUP_REMOVED lines=13> */
.L_x_5:
[----:B------:R-:W-:Y:S01]  /*09e0*/  VOTEU.ANY UP2, P2 ;  /* 0x00000000003f7886 */ /* 0x000fe20001040100 */
[----:B-1----:R-:W-:Y:S01]  /*09f0*/  UMOV UR4, 0x40 ;  /* 0x0000004000047882 */ /* 0x002fe20000000000 */
[----:B------:R-:W-:Y:S01]  /*0a00*/  ISETP.NE.AND P3, PT, RZ, UR55, PT ;  /* 0x00000037ff007c0c */ /* 0x000fe2000bf65270 */
[----:B------:R-:W-:Y:S01]  /*0a10*/  NOP ;  /* 0x0000000000007918 */ /* 0x000fe20000000000 */
[----:B------:R-:W-:Y:S01]  /*0a20*/  ISETP.EQ.AND P0, PT, R4, 0x2, P1 ;  /* 0x000000020400780c */ /* 0x000fe20000f02270 */
[----:B------:R-:W1:Y:S01]  /*0a30*/  @UP2 S2UR UR7, SR_CgaCtaId ;  /* 0x00000000000729c3 */ /* 0x000e620000008800 */
[----:B------:R-:W-:Y:S01]  /*0a40*/  @UP2 UMOV UR6, 0x400 ;  /* 0x0000040000062882 */ /* 0x000fe20000000000 */
[----:B------:R-:W-:-:S04]  /*0a50*/  @UP2 UIADD3 UR4, -UR4, 0x100000, URZ ;  /* 0x0010000004042890 */ /* 0x000fc8000fffe13f */
[----:B------:R-:W-:Y:S02]  /*0a60*/  @UP2 USHF.L.U32 UR5, UR4, 0xb, URZ ;  /* 0x0000000b04052899 */ /* 0x000fe4000800063f */
[----:B------:R-:W-:Y:S02]  /*0a70*/  @UP2 USHF.L.U32 UR4, UR4, 0x1, URZ ;  /* 0x0000000104042899 */ /* 0x000fe4000800063f */
[----:B-1----:R-:W-:Y:S01]  /*0a80*/  @UP2 ULEA UR6, UR7, UR6, 0x18 ;  /* 0x0000000607062291 */ /* 0x002fe2000f8ec03f */
[----:B------:R-:W-:Y:S01]  /*0a90*/  VOTEU.ANY UP2, P2 ;  /* 0x00000000003f7886 */ /* 0x000fe20001040100 */
[----:B------:R-:W-:Y:S01]  /*0aa0*/  ISETP.EQ.AND P2, PT, R4, 0x1, P1 ;  /* 0x000000010400780c */ /* 0x000fe20000f42270 */
[----:B------:R-:W1:Y:S09]  /*0ab0*/  FENCE.VIEW.ASYNC.S ;  /* 0x00000000000073c6 */ /* 0x000e720000000000 */
[----:B-1----:R1:W2:Y:S01]  /*0ac0*/  @UP2 SYNCS.EXCH.64 URZ, [UR6+0x404b0], UR4 ;  /* 0x0404b004063f25b2 */ /* 0x0022a20008000100 */
[----:B------:R-:W-:Y:S01]  /*0ad0*/  NOP ;  /* 0x0000000000007918 */ /* 0x000fe20000000000 */
[----:B--234-:R-:W-:Y:S06]  /*0ae0*/  BAR.SYNC.DEFER_BLOCKING 0x0 ;  /* 0x0000000000007b1d */ /* 0x01cfec0000010000 */
[----:B------:R-:W-:Y:S05]  /*0af0*/  @!P3 BRA `(.L_x_6) ;  /* 0x000000e400bcb947 */ /* 0x000fea0003800000 */
[----:B------:R-:W-:-:S06]  /*0b00*/  UISETP.GT.U32.AND UP0, UPT, UR10, 0x3, UPT ;  /* 0x000000030a00788c */ /* 0x000fcc000bf04070 */
[----:B------:R-:W-:-:S13]  /*0b10*/  PLOP3.LUT P0, PT, PT, PT, UP0, 0x80, 0x0 ;  /* 0x000000000000781c */ /* 0x000fda0003f0f008 */
[----:B-1----:R-:W-:Y:S05]  /*0b20*/  @P0 EXIT ;  /* 0x000000000000094d */ /* 0x002fea0003800000 */
.L_x_7:
[----:B------:R-:W-:-:S08]  /*0b30*/  NOP ;  /* 0x0000000000007918 */ /* 0x000fd00000000000 */
[----:B------:R-:W1:Y:S02]  /*0b40*/  USETMAXREG.TRY_ALLOC.CTAPOOL UP0, 0xf0 ;  /* 0x000000f0000079c8 */ /* 0x000e640008000600 */
[----:B-1----:R-:W-:-:S13]  /*0b50*/  PLOP3.LUT P0, PT, PT, PT, UP0, 0x80, 0x0 ;  /* 0x000000000000781c */ /* 0x002fda0003f0f008 */
[----:B------:R-:W-:Y:S05]  /*0b60*/  @!P0 BRA `(.L_x_7) ;  /* 0xfffffffc00f08947 */ /* 0x000fea000383ffff */
[----:B------:R-:W-:Y:S02]  /*0b70*/  ULDC UR4, c[0x0][0xa00] ;  /* 0x0002800000047ab9 */ /* 0x000fe40000000800 */
[----:B------:R-:W-:-:S13]  /*0b80*/  ISETP.GE.AND P0, PT, R17, UR4, PT ;  /* 0x0000000411007c0c */ /* 0x000fda000bf06270 */
[----:B------:R-:W-:Y:S05]  /*0b90*/  @P0 EXIT ;  /* 0x000000000000094d */ /* 0x000fea0003800000 */
[----:B------:R-:W-:Y:S01]  /*0ba0*/  SHF.R.S32.HI R3, RZ, 0x1f, R2 ;  /* 0x0000001fff037819 */ /* 0x000fe20000011402 */
[----:B------:R-:W-:Y:S01]  /*0bb0*/  UISETP.NE.AND UP0, UPT, UR55, 0x1, UPT ;  /* 0x000000013700788c */ /* 0x000fe2000bf05270 */
[----:B------:R-:W-:Y:S01]  /*0bc0*/  MOV R19, RZ ;  /* 0x000000ff00137202 */ /* 0x000fe20000000f00 */
[----:B------:R-:W-:Y:S01]  /*0bd0*/  ULOP3.LUT UR5, UR59, 0x1, URZ, 0xfc, !UPT ;  /* 0x000000013b057892 */ /* 0x000fe2000f8efc3f */
[----:B------:R-:W-:Y:S01]  /*0be0*/  LEA.HI R3, R3, R2, RZ, 0x7 ;  /* 0x0000000203037211 */ /* 0x000fe200078f38ff */
[----:B------:R-:W-:Y:S01]  /*0bf0*/  USEL UR4, URZ, 0x1, UP0 ;  /* 0x000000013f047887 */ /* 0x000fe20008000000 */
[----:B------:R-:W-:Y:S02]  /*0c00*/  ULDC.64 UR60, c[0x0][0x198] ;  /* 0x00006600003c7ab9 */ /* 0x000fe40000000a00 */
[----:B------:R-:W-:Y:S01]  /*0c10*/  LOP3.LUT R3, R3, 0xffffff80, RZ, 0xc0, !PT ;  /* 0xffffff8003037812 */ /* 0x000fe200078ec0ff */
[----:B------:R-:W-:Y:S01]  /*0c20*/  UMOV UR52, URZ ;  /* 0x0000003f00347c82 */ /* 0x000fe20008000000 */
[----:B------:R-:W-:Y:S01]  /*0c30*/  UMOV UR54, URZ ;  /* 0x0000003f00367c82 */ /* 0x000fe20008000000 */
[----:B------:R-:W-:Y:S01]  /*0c40*/  IMAD.U32 R22, RZ, RZ, UR4 ;  /* 0x00000004ff167e24 */ /* 0x000fe2000f8e00ff */
[----:B------:R-:W-:Y:S01]  /*0c50*/  UMOV UR37, URZ ;  /* 0x0000003f00257c82 */ /* 0x000fe20008000000 */
[----:B------:R-:W-:-:S05]  /*0c60*/  IMAD.IADD R3, R2, 0x1, -R3 ;  /* 0x0000000102037824 */ /* 0x000fca00078e0a03 */
[----:B------:R-:W-:-:S04]  /*0c70*/  SHF.R.S32.HI R0, RZ, 0x1f, R3 ;  /* 0x0000001fff007819 */ /* 0x000fc80000011403 */
[CC--:B------:R-:W-:Y:S02]  /*0c80*/  LEA.HI R4, R0.reuse, R3.reuse, RZ, 0x2 ;  /* 0x0000000300047211 */ /* 0x0c0fe400078f10ff */
[----:B------:R-:W-:Y:S02]  /*0c90*/  LEA.HI R0, R0, R3, RZ, 0x5 ;  /* 0x0000000300007211 */ /* 0x000fe400078f28ff */
[--C-:B------:R-:W-:Y:S02]  /*0ca0*/  SHF.R.S32.HI R5, RZ, 0x2, R4.reuse ;  /* 0x00000002ff057819 */ /* 0x100fe40000011404 */
[----:B------:R-:W-:Y:S02]  /*0cb0*/  SHF.R.S32.HI R6, RZ, 0x1f, R4 ;  /* 0x0000001fff067819 */ /* 0x000fe40000011404 */
[----:B------:R-:W-:Y:S02]  /*0cc0*/  LOP3.LUT R4, R4, 0x7ffffffc, RZ, 0xc0, !PT ;  /* 0x7ffffffc04047812 */ /* 0x000fe400078ec0ff */
[----:B------:R-:W-:-:S02]  /*0cd0*/  LEA.HI R6, R6, R5, RZ, 0x3 ;  /* 0x0000000506067211 */ /* 0x000fc400078f18ff */
[----:B------:R-:W-:Y:S02]  /*0ce0*/  SHF.R.S32.HI R0, RZ, 0x5, R0 ;  /* 0x00000005ff007819 */ /* 0x000fe40000011400 */
[----:B------:R-:W-:Y:S02]  /*0cf0*/  LOP3.LUT R6, R6, 0xfffffff8, RZ, 0xc0, !PT ;  /* 0xfffffff806067812 */ /* 0x000fe400078ec0ff */
[----:B------:R-:W-:Y:S02]  /*0d00*/  IADD3 R4, R3, -R4, RZ ;  /* 0x8000000403047210 */ /* 0x000fe40007ffe0ff */
[----:B------:R-:W-:Y:S02]  /*0d10*/  IADD3 R23, R5, -R6, RZ ;  /* 0x8000000605177210 */ /* 0x000fe40007ffe0ff */
[----:B------:R-:W-:-:S03]  /*0d20*/  SHF.L.U32 R168, R4, 0x1, RZ ;  /* 0x0000000104a87819 */ /* 0x000fc600000006ff */
[----:B------:R-:W-:Y:S01]  /*0d30*/  IMAD R23, R0, 0x10, R23 ;  /* 0x0000001000177824 */ /* 0x000fe200078e0217 */
[----:B------:R-:W-:-:S07]  /*0d40*/  MOV R0, UR5 ;  /* 0x0000000500007c02 */ /* 0x000fce0008000f00 */
.L_x_81:
[----:B------:R-:W-:Y:S01]  /*0d50*/  ULDC UR8, c[0x0][0xa04] ;  /* 0x0002810000087ab9 */ /* 0x000fe20000000800 */
[----:B------:R-:W-:Y:S01]  /*0d60*/  R2UR UR56, R17 ;  /* 0x00000000113872ca */ /* 0x000fe200000e0000 */
[----:B------:R-:W-:Y:S01]  /*0d70*/  UISETP.NE.AND UP0, UPT, UR8, 0x1, UPT ;  /* 0x000000010800788c */ /* 0x000fe2000bf05270 */
[----:B------:R-:W-:Y:S01]  /*0d80*/  ULDC UR4, c[0x0][0xa10] ;  /* 0x0002840000047ab9 */ /* 0x000fe20000000800 */
[----:B------:R-:W-:Y:S01]  /*0d90*/  ULDC UR36, c[0x0][0xa1c] ;  /* 0x0002870000247ab9 */ /* 0x000fe20000000800 */
[----:B------:R-:W-:Y:S02]  /*0da0*/  UISETP.NE.AND UP1, UPT, UR4, 0x1, UPT ;  /* 0x000000010400788c */ /* 0x000fe4000bf25270 */
[----:B------:R-:W-:-:S06]  /*0db0*/  UISETP.NE.AND UP2, UPT, UR55, 0x1, UPT ;  /* 0x000000013700788c */ /* 0x000fcc000bf45270 */
[----:B------:R-:W-:Y:S01]  /*0dc0*/  @UP0 ULDC.64 UR6, c[0x0][0xa08] ;  /* 0x0002820000060ab9 */ /* 0x000fe20000000a00 */
[----:B------:R-:W-:Y:S01]  /*0dd0*/  PLOP3.LUT P0, PT, PT, PT, UP2, 0x80, 0x0 ;  /* 0x000000000000781c */ /* 0x000fe20003f0f028 */
[----:B------:R-:W-:-:S03]  /*0de0*/  UIMAD.WIDE.U32 UR4, UR56, UR6, URZ ;  /* 0x00000006380472a5 */ /* 0x000fc6000f8e003f */
[----:B------:R-:W-:Y:S01]  /*0df0*/  @UP1 ULDC UR6, c[0x0][0xa18] ;  /* 0x0002860000061ab9 */ /* 0x000fe20000000800 */
[----:B------:R-:W-:Y:S02]  /*0e00*/  @UP0 USHF.R.U32.HI UR56, URZ, UR7, UR5 ;  /* 0x000000073f380299 */ /* 0x000fe40008011605 */
[----:B------:R-:W-:Y:S01]  /*0e10*/  UISETP.NE.AND UP0, UPT, UR36, 0x1, UPT ;  /* 0x000000012400788c */ /* 0x000fe2000bf05270 */
[----:B------:R-:W-:Y:S02]  /*0e20*/  @UP1 ULDC UR4, c[0x0][0xa14] ;  /* 0x0002850000041ab9 */ /* 0x000fe40000000800 */
[----:B------:R-:W-:Y:S02]  /*0e30*/  UIMAD.WIDE.U32 UR4, UR56, UR4, URZ ;  /* 0x00000004380472a5 */ /* 0x000fe4000f8e003f */
[----:B------:R-:W-:Y:S01]  /*0e40*/  IADD3 R0, RZ, -UR56, RZ ;  /* 0x80000038ff007c10 */ /* 0x000fe2000fffe0ff */
[----:B------:R-:W-:Y:S01]  /*0e50*/  UMOV UR53, UR56 ;  /* 0x0000003800357c82 */ /* 0x000fe20008000000 */
[----:B------:R-:W-:-:S03]  /*0e60*/  @UP1 USHF.R.U32.HI UR53, URZ, UR6, UR5 ;  /* 0x000000063f351299 */ /* 0x000fc60008011605 */
[----:B------:R-:W-:Y:S01]  /*0e70*/  IMAD R0, R0, UR8, R17 ;  /* 0x0000000800007c24 */ /* 0x000fe2000f8e0211 */
[----:B------:R-:W-:Y:S02]  /*0e80*/  @UP0 ULDC.64 UR6, c[0x0][0xa20] ;  /* 0x0002880000060ab9 */ /* 0x000fe40000000a00 */
[----:B------:R-:W-:-:S03]  /*0e90*/  UIMAD.WIDE.U32 UR4, UR53, UR6, URZ ;  /* 0x00000006350472a5 */ /* 0x000fc6000f8e003f */
[----:B------:R-:W-:Y:S01]  /*0ea0*/  UMOV UR6, UR53 ;  /* 0x0000003500067c82 */ /* 0x000fe20008000000 */
[----:B------:R-:W-:-:S04]  /*0eb0*/  @UP0 USHF.R.U32.HI UR6, URZ, UR7, UR5 ;  /* 0x000000073f060299 */ /* 0x000fc80008011605 */
[----:B------:R-:W-:-:S04]  /*0ec0*/  UIADD3 UR4, -UR6, URZ, URZ ;  /* 0x0000003f06047290 */ /* 0x000fc8000fffe13f */
[----:B------:R-:W-:Y:S01]  /*0ed0*/  UIMAD UR36, UR36, UR4, UR53 ;  /* 0x00000004242472a4 */ /* 0x000fe2000f8e0235 */
[----:B------:R-:W-:Y:S11]  /*0ee0*/  @!P0 BRA `(.L_x_8) ;  /* 0x0000000000688947 */ /* 0x000ff60003800000 */
[----:B------:R-:W-:-:S06]  /*0ef0*/  UISETP.NE.AND UP0, UPT, UR55, 0x2, UPT ;  /* 0x000000023700788c */ /* 0x000fcc000bf05270 */
[----:B------:R-:W-:-:S13]  /*0f00*/  PLOP3.LUT P1, PT, PT, PT, UP0, 0x80, 0x0 ;  /* 0x000000000000781c */ /* 0x000fda0003f2f008 */
[----:B------:R-:W-:Y:S05]  /*0f10*/  @!P1 BRA `(.L_x_9) ;  /* 0x0000000000449947 */ /* 0x000fea0003800000 */
[----:B------:R-:W-:-:S06]  /*0f20*/  UISETP.NE.AND UP0, UPT, UR55, 0x3, UPT ;  /* 0x000000033700788c */ /* 0x000fcc000bf05270 */
[----:B------:R-:W-:-:S13]  /*0f30*/  PLOP3.LUT P1, PT, PT, PT, UP0, 0x80, 0x0 ;  /* 0x000000000000781c */ /* 0x000fda0003f2f008 */
[----:B------:R-:W-:Y:S05]  /*0f40*/  @!P1 BRA `(.L_x_10) ;  /* 0x0000000000249947 */ /* 0x000fea0003800000 */
[----:B------:R-:W-:-:S06]  /*0f50*/  UISETP.NE.AND UP0, UPT, UR55, 0x4, UPT ;  /* 0x000000043700788c */ /* 0x000fcc000bf05270 */
[----:B------:R-:W-:-:S13]  /*0f60*/  PLOP3.LUT P1, PT, PT, PT, UP0, 0x80, 0x0 ;  /* 0x000000000000781c */ /* 0x000fda0003f2f008 */
[----:B------:R-:W-:Y:S05]  /*0f70*/  @P1 BRA `(.L_x_11) ;  /* 0x0000000000541947 */ /* 0x000fea0003800000 */
[----:B------:R-:W-:Y:S02]  /*0f80*/  UIADD3 UR4, UR52, -0x1, URZ ;  /* 0xffffffff34047890 */ /* 0x000fe4000fffe03f */
[----:B------:R-:W-:Y:S02]  /*0f90*/  ULOP3.LUT UR52, UR52, 0x1, URZ, 0xc, !UPT ;  /* 0x0000000134347892 */ /* 0x000fe4000f8e0c3f */
[----:B------:R-:W-:-:S04]  /*0fa0*/  ULOP3.LUT UR4, UR4, 0x2, URZ, 0xc0, !UPT ;  /* 0x0000000204047892 */ /* 0x000fc8000f8ec03f */
[----:B------:R-:W-:-:S04]  /*0fb0*/  USHF.R.U32.HI UR4, URZ, 0x1, UR4 ;  /* 0x000000013f047899 */ /* 0x000fc80008011604 */
[----:B------:R-:W-:Y:S01]  /*0fc0*/  ULOP3.LUT UR54, UR54, UR4, URZ, 0x3c, !UPT ;  /* 0x0000000436367292 */ /* 0x000fe2000f8e3c3f */
[----:B------:R-:W-:Y:S11]  /*0fd0*/  BRA `(.L_x_11) ;  /* 0x00000000003c7947 */ /* 0x000ff60003800000 */
.L_x_10:
[----:B------:R-:W-:Y:S02]  /*0fe0*/  ULOP3.LUT UP0, URZ, UR52, 0x2, URZ, 0xc0, !UPT ;  /* 0x00000002343f7892 */ /* 0x000fe4000f80c03f */
[----:B------:R-:W-:Y:S02]  /*0ff0*/  ULOP3.LUT UR52, UR52, 0x1, URZ, 0xc0, !UPT ;  /* 0x0000000134347892 */ /* 0x000fe4000f8ec03f */
[----:B------:R-:W-:-:S04]  /*1000*/  USEL UR4, URZ, 0x1, UP0 ;  /* 0x000000013f047887 */ /* 0x000fc80008000000 */
[----:B------:R-:W-:Y:S01]  /*1010*/  ULOP3.LUT UR54, UR54, UR4, URZ, 0x3c, !UPT ;  /* 0x0000000436367292 */ /* 0x000fe2000f8e3c3f */
[----:B------:R-:W-:Y:S11]  /*1020*/  BRA `(.L_x_11) ;  /* 0x0000000000287947 */ /* 0x000ff60003800000 */
.L_x_9:
[----:B------:R-:W-:Y:S02]  /*1030*/  UIADD3 UR4, UR52, 0x1, URZ ;  /* 0x0000000134047890 */ /* 0x000fe4000fffe03f */
[----:B------:R-:W-:Y:S02]  /*1040*/  ULOP3.LUT UR52, UR52, 0x1, URZ, 0xc, !UPT ;  /* 0x0000000134347892 */ /* 0x000fe4000f8e0c3f */
[----:B------:R-:W-:-:S04]  /*1050*/  UISETP.GT.U32.AND UP0, UPT, UR4, 0x1, UPT ;  /* 0x000000010400788c */ /* 0x000fc8000bf04070 */
[----:B------:R-:W-:-:S04]  /*1060*/  USEL UR4, URZ, 0x1, !UP0 ;  /* 0x000000013f047887 */ /* 0x000fc8000c000000 */
[----:B------:R-:W-:Y:S01]  /*1070*/  ULOP3.LUT UR54, UR54, UR4, URZ, 0x3c, !UPT ;  /* 0x0000000436367292 */ /* 0x000fe2000f8e3c3f */
[----:B------:R-:W-:Y:S11]  /*1080*/  BRA `(.L_x_11) ;  /* 0x0000000000107947 */ /* 0x000ff60003800000 */
.L_x_8:
[----:B------:R-:W-:Y:S02]  /*1090*/  UISETP.GT.U32.AND UP0, UPT, UR52, 0x1, UPT ;  /* 0x000000013400788c */ /* 0x000fe4000bf04070 */
[----:B------:R-:W-:Y:S02]  /*10a0*/  ULOP3.LUT UR52, UR52, 0x1, URZ, 0xc0, !UPT ;  /* 0x0000000134347892 */ /* 0x000fe4000f8ec03f */
[----:B------:R-:W-:-:S04]  /*10b0*/  USEL UR4, URZ, 0x1, !UP0 ;  /* 0x000000013f047887 */ /* 0x000fc8000c000000 */
[----:B------:R-:W-:-:S12]  /*10c0*/  ULOP3.LUT UR54, UR54, UR4, URZ, 0x3c, !UPT ;  /* 0x0000000436367292 */ /* 0x000fd8000f8e3c3f */
.L_x_11:
[----:B------:R-:W-:Y:S05]  /*10d0*/  @!P0 BRA `(.L_x_12) ;  /* 0x0000000000408947 */ /* 0x000fea0003800000 */
[----:B------:R-:W-:-:S06]  /*10e0*/  UISETP.NE.AND UP0, UPT, UR55, 0x2, UPT ;  /* 0x000000023700788c */ /* 0x000fcc000bf05270 */
[----:B------:R-:W-:-:S13]  /*10f0*/  PLOP3.LUT P0, PT, PT, PT, UP0, 0x80, 0x0 ;  /* 0x000000000000781c */ /* 0x000fda0003f0f008 */
[----:B------:R-:W-:Y:S05]  /*1100*/  @!P0 BRA `(.L_x_13) ;  /* 0x00000000002c8947 */ /* 0x000fea0003800000 */
[----:B------:R-:W-:-:S06]  /*1110*/  UISETP.NE.AND UP0, UPT, UR55, 0x3, UPT ;  /* 0x000000033700788c */ /* 0x000fcc000bf05270 */
[----:B------:R-:W-:-:S13]  /*1120*/  PLOP3.LUT P0, PT, PT, PT, UP0, 0x80, 0x0 ;  /* 0x000000000000781c */ /* 0x000fda0003f0f008 */
[----:B------:R-:W-:Y:S05]  /*1130*/  @!P0 BRA `(.L_x_14) ;  /* 0x0000000000188947 */ /* 0x000fea0003800000 */
[----:B------:R-:W-:Y:S01]  /*1140*/  UISETP.NE.AND UP0, UPT, UR55, 0x4, UPT ;  /* 0x000000043700788c */ /* 0x000fe2000bf05270 */
[----:B------:R-:W-:-:S05]  /*1150*/  IMAD.MOV.U32 R18, RZ, RZ, R0 ;  /* 0x000000ffff127224 */ /* 0x000fca00078e0000 */
[----:B------:R-:W-:-:S13]  /*1160*/  PLOP3.LUT P0, PT, PT, PT, UP0, 0x80, 0x0 ;  /* 0x000000000000781c */ /* 0x000fda0003f0f008 */
[----:B------:R-:W-:Y:S05]  /*1170*/  @P0 BRA `(.L_x_15) ;  /* 0x00000000001c0947 */ /* 0x000fea0003800000 */
[----:B------:R-:W-:Y:S01]  /*1180*/  LEA R18, R0, 0x3, 0x1 ;  /* 0x0000000300127811 */ /* 0x000fe200078e08ff */
[----:B------:R-:W-:Y:S06]  /*1190*/  BRA `(.L_x_15) ;  /* 0x0000000000147947 */ /* 0x000fec0003800000 */
.L_x_14:
[----:B------:R-:W-:Y:S01]  /*11a0*/  LEA R18, R0, 0x2, 0x1 ;  /* 0x0000000200127811 */ /* 0x000fe200078e08ff */
[----:B------:R-:W-:Y:S06]  /*11b0*/  BRA `(.L_x_15) ;  /* 0x00000000000c7947 */ /* 0x000fec0003800000 */
.L_x_13:
[----:B------:R-:W-:Y:S01]  /*11c0*/  LEA R18, R0, 0x1, 0x1 ;  /* 0x0000000100127811 */ /* 0x000fe200078e08ff */
[----:B------:R-:W-:Y:S06]  /*11d0*/  BRA `(.L_x_15) ;  /* 0x0000000000047947 */ /* 0x000fec0003800000 */
.L_x_12:
[----:B------:R-:W-:-:S07]  /*11e0*/  SHF.L.U32 R18, R0, 0x1, RZ ;  /* 0x0000000100127819 */ /* 0x000fce00000006ff */
.L_x_15:
[----:B------:R-:W-:Y:S01]  /*11f0*/  ULOP3.LUT UR6, UR58, 0x1, URZ, 0xfc, !UPT ;  /* 0x000000013a067892 */ /* 0x000fe2000f8efc3f */
[----:B------:R-:W-:Y:S01]  /*1200*/  LEA R0, R0, 0xff, 0x7 ;  /* 0x000000ff00007811 */ /* 0x000fe200078e38ff */
[----:B------:R-:W-:Y:S02]  /*1210*/  ULDC UR4, c[0x0][0x28c] ;  /* 0x0000a30000047ab9 */ /* 0x000fe40000000800 */
[----:B------:R-:W-:Y:S01]  /*1220*/  UIADD3 UR4, UR4, 0x7f, URZ ;  /* 0x0000007f04047890 */ /* 0x000fe2000fffe03f */
[----:B------:R-:W-:Y:S01]  /*1230*/  SHF.R.S32.HI R3, RZ, 0x1f, R0 ;  /* 0x0000001fff037819 */ /* 0x000fe20000011400 */
[----:B------:R-:W-:Y:S02]  /*1240*/  UISETP.NE.AND UP0, UPT, UR6, 0x3, UPT ;  /* 0x000000030600788c */ /* 0x000fe4000bf05270 */
[----:B------:R-:W-:Y:S01]  /*1250*/  USHF.R.S32.HI UR5, URZ, 0x1f, UR4 ;  /* 0x0000001f3f057899 */ /* 0x000fe20008011404 */
[----:B------:R-:W-:-:S03]  /*1260*/  LEA.HI R3, R3, R0, RZ, 0x7 ;  /* 0x0000000003037211 */ /* 0x000fc600078f38ff */
[----:B------:R-:W-:Y:S01]  /*1270*/  PLOP3.LUT P0, PT, PT, PT, UP0, 0x80, 0x0 ;  /* 0x000000000000781c */ /* 0x000fe20003f0f008 */
[----:B------:R-:W-:Y:S01]  /*1280*/  ULEA.HI UR5, UR5, UR4, URZ, 0x7 ;  /* 0x0000000405057291 */ /* 0x000fe2000f8f383f */
[----:B------:R-:W-:-:S03]  /*1290*/  SHF.R.S32.HI R3, RZ, 0x7, R3 ;  /* 0x00000007ff037819 */ /* 0x000fc60000011403 */
[----:B------:R-:W-:-:S06]  /*12a0*/  USHF.R.S32.HI UR5, URZ, 0x7, UR5 ;  /* 0x000000073f057899 */ /* 0x000fcc0008011405 */
[----:B------:R-:W-:Y:S02]  /*12b0*/  VIMNMX R7, R3, UR5, PT ;  /* 0x0000000503077c48 */ /* 0x000fe4000bfe0100 */
[----:B------:R-:W-:Y:S05]  /*12c0*/  @!P0 BRA `(.L_x_16) ;  /* 0x0000000000048947 */ /* 0x000fea0003800000 */
[----:B------:R-:W-:Y:S01]  /*12d0*/  BPT.TRAP 0x1 ;  /* 0x000000040000795c */ /* 0x000fe20000300000 */
.L_x_16:
[----:B------:R-:W1:Y:S01]  /*12e0*/  S2UR UR4, SR_CgaCtaId ;  /* 0x00000000000479c3 */ /* 0x000e620000008800 */
[----:B------:R-:W-:Y:S01]  /*12f0*/  UMOV UR38, 0x400 ;  /* 0x0000040000267882 */ /* 0x000fe20000000000 */
[----:B------:R-:W-:Y:S01]  /*1300*/  MOV R0, UR54 ;  /* 0x0000003600007c02 */ /* 0x000fe20008000f00 */
[----:B------:R-:W-:-:S03]  /*1310*/  ULOP3.LUT UR5, UR59, 0x1, URZ, 0xfc, !UPT ;  /* 0x000000013b057892 */ /* 0x000fc6000f8efc3f */
[----:B------:R-:W-:Y:S01]  /*1320*/  SHF.L.U32 R0, R0, 0x1f, RZ ;  /* 0x0000001f00007819 */ /* 0x000fe200000006ff */
[----:B------:R-:W-:-:S06]  /*1330*/  UISETP.NE.AND UP0, UPT, UR5, 0x3, UPT ;  /* 0x000000030500788c */ /* 0x000fcc000bf05270 */
[----:B------:R-:W-:Y:S01]  /*1340*/  PLOP3.LUT P0, PT, PT, PT, UP0, 0x80, 0x0 ;  /* 0x000000000000781c */ /* 0x000fe20003f0f008 */
[----:B-1----:R-:W-:-:S04]  /*1350*/  ULEA UR38, UR4, UR38, 0x18 ;  /* 0x0000002604267291 */ /* 0x002fc8000f8ec03f */
[----:B------:R-:W-:-:S09]  /*1360*/  ULEA UR4, UR52, UR38, 0x3 ;  /* 0x0000002634047291 */ /* 0x000fd2000f8e183f */
[----:B------:R-:W1:Y:S02]  /*1370*/  SYNCS.PHASECHK.TRANS64.TRYWAIT P1, [UR4+0x40450], R0 ;  /* 0x04045000ff0075a7 */ /* 0x000e640008020144 */
[----:B-1----:R-:W-:Y:S05]  /*1380*/  @!P1 BRA `(.L_x_17) ;  /* 0x000000fc00889947 */ /* 0x002fea0003800000 */
.L_x_128:
[----:B------:R-:W-:Y:S05]  /*1390*/  @!P0 BRA `(.L_x_18) ;  /* 0x0000000000048947 */ /* 0x000fea0003800000 */
[----:B------:R-:W-:Y:S01]  /*13a0*/  BPT.TRAP 0x1 ;  /* 0x000000040000795c */ /* 0x000fe20000300000 */
.L_x_18:
[----:B------:R-:W-:Y:S01]  /*13b0*/  ULEA UR5, UR37, UR38, 0x3 ;  /* 0x0000002625057291 */ /* 0x000fe2000f8e183f */
[----:B-1----:R-:W-:Y:S01]  /*13c0*/  SHF.L.U32 R0, R19, 0x1f, RZ ;  /* 0x0000001f13007819 */ /* 0x002fe200000006ff */
[----:B------:R-:W-:Y:S01]  /*13d0*/  UIADD3 UR4, UR38, 0x40490, URZ ;  /* 0x0004049026047890 */ /* 0x000fe2000fffe03f */
[----:B------:R-:W-:Y:S01]  /*13e0*/  SHF.L.U32 R3, R22, 0x1f, RZ ;  /* 0x0000001f16037819 */ /* 0x000fe200000006ff */
[----:B------:R-:W-:Y:S02]  /*13f0*/  ULEA UR6, UR55, 0xfffffff8, 0x3 ;  /* 0xfffffff837067891 */ /* 0x000fe4000f8e183f */
[----:B------:R-:W-:Y:S02]  /*1400*/  ULEA UR57, UR55, UR4, 0x3 ;  /* 0x0000000437397291 */ /* 0x000fe4000f8e183f */
[----:B------:R-:W-:Y:S01]  /*1410*/  ULOP3.LUT UR6, UR6, 0x8, URZ, 0xc, !UPT ;  /* 0x0000000806067892 */ /* 0x000fe2000f8e0c3f */
[----:B------:R-:W1:Y:S02]  /*1420*/  SYNCS.PHASECHK.TRANS64.TRYWAIT P1, [UR5+0x40400], R0 ;  /* 0x04040000ff0075a7 */ /* 0x000e640008020145 */
[----:B-1----:R-:W-:Y:S09]  /*1430*/  @!P1 BRA `(.L_x_19) ;  /* 0x000000fc00749947 */ /* 0x002ff20003800000 */
.L_x_129:
[----:B------:R-:W2:Y:S02]  /*1440*/  SYNCS.PHASECHK.TRANS64.TRYWAIT P1, [UR57+-0x8], R3 ;  /* 0xfffff803ff0075a7 */ /* 0x000ea40008020179 */
[----:B--2---:R-:W-:Y:S05]  /*1450*/  @!P1 BRA `(.L_x_20) ;  /* 0x000000fc00849947 */ /* 0x004fea0003800000 */
.L_x_130:
[----:B------:R-:W-:Y:S01]  /*1460*/  UIADD3 UR8, UR38, 0xa000, URZ ;  /* 0x0000a00026087890 */ /* 0x000fe2000fffe03f */
[----:B------:R-:W-:Y:S01]  /*1470*/  WARPGROUP.ARRIVE ;  /* 0x00000000000079c5 */ /* 0x000fe20000000000 */
[----:B------:R-:W-:Y:S01]  /*1480*/  USHF.R.U32.HI UR7, URZ, 0x4, UR38 ;  /* 0x000000043f077899 */ /* 0x000fe20008011626 */
[----:B-1----:R-:W-:Y:S01]  /*1490*/  IMAD R3, R18, 0x40, R23 ;  /* 0x0000004012037824 */ /* 0x002fe200078e0217 */
[----:B------:R-:W-:Y:S01]  /*14a0*/  USHF.R.U32.HI UR9, URZ, 0x4, UR8 ;  /* 0x000000043f097899 */ /* 0x000fe20008011608 */
[C---:B------:R-:W-:Y:S01]  /*14b0*/  IADD3 R0, R168.reuse, 0x8, RZ ;  /* 0x00000008a8007810 */ /* 0x040fe20007ffe0ff */
[----:B------:R-:W-:Y:S01]  /*14c0*/  ULOP3.LUT UR8, UR7, 0x3fff, URZ, 0xc0, !UPT ;  /* 0x00003fff07087892 */ /* 0x000fe2000f8ec03f */
[C---:B------:R-:W-:Y:S01]  /*14d0*/  IADD3 R4, R168.reuse, 0x9, RZ ;  /* 0x00000009a8047810 */ /* 0x040fe20007ffe0ff */
[----:B------:R-:W-:Y:S01]  /*14e0*/  ULOP3.LUT UR7, UR9, 0x3fff, URZ, 0xc0, !UPT ;  /* 0x00003fff09077892 */ /* 0x000fe2000f8ec03f */
[C---:B------:R-:W-:Y:S01]  /*14f0*/  IADD3 R5, R3.reuse, 0x8, RZ ;  /* 0x0000000803057810 */ /* 0x040fe20007ffe0ff */
[----:B------:R-:W-:Y:S01]  /*1500*/  ULOP3.LUT UR8, UR8, 0x10000, URZ, 0xfc, !UPT ;  /* 0x0001000008087892 */ /* 0x000fe2000f8efc3f */
[----:B------:R-:W-:Y:S01]  /*1510*/  ISETP.GE.AND P3, PT, R3, R0, PT ;  /* 0x000000000300720c */ /* 0x000fe20003f66270 */
[----:B------:R-:W-:Y:S01]  /*1520*/  ULOP3.LUT UR39, UR7, 0x10000, URZ, 0xfc, !UPT ;  /* 0x0001000007277892 */ /* 0x000fe2000f8efc3f */
[C---:B------:R-:W-:Y:S01]  /*1530*/  VIADD R0, R168.reuse, 0x10 ;  /* 0x00000010a8007836 */ /* 0x040fe20000000000 */
[----:B------:R-:W-:Y:S01]  /*1540*/  UIMAD UR44, UR52, 0x500, UR8 ;  /* 0x00000500342c78a4 */ /* 0x000fe2000f8e0208 */
[CC--:B------:R-:W-:Y:S01]  /*1550*/  ISETP.GE.AND P1, PT, R5.reuse, R168.reuse, PT ;  /* 0x000000a80500720c */ /* 0x0c0fe20003f26270 */
[----:B------:R-:W-:Y:S01]  /*1560*/  UIMAD UR46, UR37, 0xa00, UR39 ;  /* 0x00000a00252e78a4 */ /* 0x000fe2000f8e0227 */
[----:B------:R-:W-:Y:S01]  /*1570*/  ISETP.GT.AND P2, PT, R5, R168, PT ;  /* 0x000000a80500720c */ /* 0x000fe20003f44270 */
[----:B------:R-:W-:Y:S01]  /*1580*/  UMOV UR45, 0x80000020 ;  /* 0x80000020002d7882 */ /* 0x000fe20000000000 */
[----:B------:R-:W-:Y:S01]  /*1590*/  UMOV UR47, 0x80000020 ;  /* 0x80000020002f7882 */ /* 0x000fe20000000000 */
[----:B------:R-:W-:Y:S01]  /*15a0*/  UIADD3 UR40, UR44, 0x2, URZ ;  /* 0x000000022c287890 */ /* 0x000fe2000fffe03f */
[C---:B------:R-:W-:Y:S01]  /*15b0*/  ISETP.GE.AND P6, PT, R3.reuse, R0, PT ;  /* 0x000000000300720c */ /* 0x040fe20003fc6270 */
[----:B------:R-:W-:Y:S01]  /*15c0*/  UIADD3 UR42, UR46, 0x2, URZ ;  /* 0x000000022e2a7890 */ /* 0x000fe2000fffe03f */
[C---:B------:R-:W-:Y:S01]  /*15d0*/  VIADD R0, R168.reuse, 0x18 ;  /* 0x00000018a8007836 */ /* 0x040fe20000000000 */
[----:B------:R-:W-:Y:S01]  /*15e0*/  UMOV UR41, 0x80000020 ;  /* 0x8000002000297882 */ /* 0x000fe20000000000 */
[----:B------:R-:W-:Y:S01]  /*15f0*/  HGMMA.64x128x16.F32.BF16 R24, gdesc[UR44], RZ, !UPT, gsb0 ;  /* 0x01e000002c1879f0 */ /* 0x000fe2000c0018ff */
[----:B------:R-:W-:Y:S01]  /*1600*/  UMOV UR43, 0x80000020 ;  /* 0x80000020002b7882 */ /* 0x000fe20000000000 */
[----:B------:R-:W-:Y:S01]  /*1610*/  UIADD3 UR32, UR44, 0x100, URZ ;  /* 0x000001002c207890 */ /* 0x000fe2000fffe03f */
[C---:B------:R-:W-:Y:S01]  /*1620*/  ISETP.GE.AND P4, PT, R3.reuse, R4, PT ;  /* 0x000000040300720c */ /* 0x040fe20003f86270 */
[----:B------:R-:W-:Y:S01]  /*1630*/  UIADD3 UR34, UR46, 0x200, URZ ;  /* 0x000002002e227890 */ /* 0x000fe2000fffe03f */
[C---:B------:R-:W-:Y:S01]  /*1640*/  IADD3 R4, R168.reuse, 0x19, RZ ;  /* 0x00000019a8047810 */ /* 0x040fe20007ffe0ff */
[----:B------:R-:W-:Y:S01]  /*1650*/  UMOV UR33, 0x80000020 ;  /* 0x8000002000217882 */ /* 0x000fe20000000000 */
[----:B------:R-:W-:Y:S01]  /*1660*/  UMOV UR35, 0x80000020 ;  /* 0x8000002000237882 */ /* 0x000fe20000000000 */
[----:B------:R-:W-:Y:S01]  /*1670*/  UIADD3 UR28, UR44, 0x102, URZ ;  /* 0x000001022c1c7890 */ /* 0x000fe2000fffe03f */
[----:B------:R-:W-:Y:S01]  /*1680*/  IADD3 R6, R168, 0x11, RZ ;  /* 0x00000011a8067810 */ /* 0x000fe20007ffe0ff */
[----:B------:R-:W-:Y:S01]  /*1690*/  UIADD3 UR30, UR46, 0x202, URZ ;  /* 0x000002022e1e7890 */ /* 0x000fe2000fffe03f */
[----:B------:R-:W-:Y:S01]  /*16a0*/  P2R R10, PR, RZ, 0x1 ;  /* 0x00000001ff0a7803 */ /* 0x000fe20000000000 */
[----:B------:R-:W-:Y:S01]  /*16b0*/  UMOV UR29, 0x80000020 ;  /* 0x80000020001d7882 */ /* 0x000fe20000000000 */
[----:B------:R-:W-:Y:S01]  /*16c0*/  UMOV UR31, 0x80000020 ;  /* 0x80000020001f7882 */ /* 0x000fe20000000000 */
[----:B------:R-:W-:Y:S01]  /*16d0*/  UIADD3 UR24, UR44, 0x200, URZ ;  /* 0x000002002c187890 */ /* 0x000fe2000fffe03f */
[----:B------:R-:W-:Y:S01]  /*16e0*/  ISETP.GE.AND P5, PT, R3, R6, PT ;  /* 0x000000060300720c */ /* 0x000fe20003fa6270 */
[----:B------:R-:W-:Y:S01]  /*16f0*/  UIADD3 UR26, UR46, 0x400, URZ ;  /* 0x000004002e1a7890 */ /* 0x000fe2000fffe03f */
[----:B------:R-:W-:Y:S01]  /*1700*/  UMOV UR25, 0x80000020 ;  /* 0x8000002000197882 */ /* 0x000fe20000000000 */
[----:B------:R-:W-:Y:S01]  /*1710*/  UMOV UR27, 0x80000020 ;  /* 0x80000020001b7882 */ /* 0x000fe20000000000 */
[----:B------:R-:W-:-:S02]  /*1720*/  UIADD3 UR20, UR44, 0x202, URZ ;  /* 0x000002022c147890 */ /* 0x000fc4000fffe03f */
[----:B------:R-:W-:Y:S01]  /*1730*/  UIADD3 UR22, UR46, 0x402, URZ ;  /* 0x000004022e167890 */ /* 0x000fe2000fffe03f */
[----:B------:R-:W-:Y:S01]  /*1740*/  UMOV UR21, 0x80000020 ;  /* 0x8000002000157882 */ /* 0x000fe20000000000 */
[----:B------:R-:W-:Y:S01]  /*1750*/  UMOV UR23, 0x80000020 ;  /* 0x8000002000177882 */ /* 0x000fe20000000000 */
[----:B------:R-:W-:Y:S02]  /*1760*/  UIADD3 UR16, UR44, 0x300, URZ ;  /* 0x000003002c107890 */ /* 0x000fe4000fffe03f */
[----:B------:R-:W-:Y:S01]  /*1770*/  UIADD3 UR18, UR46, 0x600, URZ ;  /* 0x000006002e127890 */ /* 0x000fe2000fffe03f */
[----:B------:R-:W-:Y:S01]  /*1780*/  UMOV UR17, 0x80000020 ;  /* 0x8000002000117882 */ /* 0x000fe20000000000 */
[----:B------:R-:W-:Y:S01]  /*1790*/  UMOV UR19, 0x80000020 ;  /* 0x8000002000137882 */ /* 0x000fe20000000000 */
[----:B------:R-:W-:Y:S02]  /*17a0*/  UIADD3 UR12, UR44, 0x302, URZ ;  /* 0x000003022c0c7890 */ /* 0x000fe4000fffe03f */
        /* <DEDUP_REMOVED lines=11> */
[----:B------:R-:W-:Y:S02]  /*1860*/  WARPGROUP.DEPBAR.LE gsb0, 0x0 ;  /* 0x00008000000079c5 */ /* 0x000fe40000010000 */
[----:B------:R-:W-:-:S06]  /*1870*/  WARPGROUP.ARRIVE ;  /* 0x00000000000079c5 */ /* 0x000fcc0000000000 */
[----:B------:R-:W-:Y:S03]  /*1880*/  HGMMA.64x128x16.F32.BF16 R24, gdesc[UR40], R24, gsb0 ;  /* 0x01e00000281879f0 */ /* 0x000fe60008001818 */
[----:B------:R-:W-:Y:S02]  /*1890*/  WARPGROUP.DEPBAR.LE gsb0, 0x0 ;  /* 0x00008000000079c5 */ /* 0x000fe40000010000 */
[----:B------:R-:W-:-:S07]  /*18a0*/  WARPGROUP.ARRIVE ;  /* 0x00000000000079c5 */ /* 0x000fce0000000000 */
        /* <DEDUP_REMOVED lines=18> */
[----:B------:R-:W-:Y:S01]  /*19d0*/  HGMMA.64x128x16.F32.BF16 R24, gdesc[UR8], R24, gsb0 ;  /* 0x01e00000081879f0 */ /* 0x000fe20008001818 */
[----:B------:R-:W-:Y:S02]  /*19e0*/  ULDC UR10, c[0x0][0x604] ;  /* 0x00018100000a7ab9 */ /* 0x000fe40000000800 */
[----:B------:R-:W-:Y:S02]  /*19f0*/  WARPGROUP.DEPBAR.LE gsb0, 0x0 ;  /* 0x00008000000079c5 */ /* 0x000fe40000010000 */
[----:B------:R-:W-:-:S07]  /*1a00*/  WARPGROUP.ARRIVE ;  /* 0x00000000000079c5 */ /* 0x000fce0000000000 */
[----:B------:R-:W-:Y:S03]  /*1a10*/  HGMMA.64x128x16.F32.BF16 R24, gdesc[UR48], R24, gsb0 ;  /* 0x01e00000301879f0 */ /* 0x000fe60008001818 */
[----:B------:R-:W-:Y:S02]  /*1a20*/  WARPGROUP.DEPBAR.LE gsb0, 0x0 ;  /* 0x00008000000079c5 */ /* 0x000fe40000010000 */
[----:B------:R-:W-:Y:S02]  /*1a30*/  FSEL R26, R26, -INF , P1 ;  /* 0xff8000001a1a7808 */ /* 0x000fe40000800000 */
[-C--:B------:R-:W-:Y:S02]  /*1a40*/  ISETP.GE.AND P1, PT, R3, R168.reuse, PT ;  /* 0x000000a80300720c */ /* 0x080fe40003f26270 */
[----:B------:R-:W-:Y:S02]  /*1a50*/  FSEL R27, R27, -INF , P2 ;  /* 0xff8000001b1b7808 */ /* 0x000fe40001000000 */
[----:B------:R-:W-:-:S02]  /*1a60*/  ISETP.GT.AND P2, PT, R3, R168, PT ;  /* 0x000000a80300720c */ /* 0x000fc40003f44270 */
[----:B------:R-:W-:Y:S02]  /*1a70*/  FSEL R24, R24, -INF , P1 ;  /* 0xff80000018187808 */ /* 0x000fe40000800000 */
[----:B------:R-:W-:Y:S02]  /*1a80*/  FSEL R30, R30, -INF , P1 ;  /* 0xff8000001e1e7808 */ /* 0x000fe40000800000 */
[----:B------:R-:W-:Y:S02]  /*1a90*/  ISETP.GE.AND P1, PT, R3, R0, PT ;  /* 0x000000000300720c */ /* 0x000fe40003f26270 */
[----:B------:R-:W-:Y:S02]  /*1aa0*/  IADD3 R0, R168, 0x20, RZ ;  /* 0x00000020a8007810 */ /* 0x000fe40007ffe0ff */
[----:B------:R-:W-:Y:S02]  /*1ab0*/  FSEL R25, R25, -INF , P2 ;  /* 0xff80000019197808 */ /* 0x000fe40001000000 */
[----:B------:R-:W-:-:S02]  /*1ac0*/  FSEL R31, R31, -INF , P2 ;  /* 0xff8000001f1f7808 */ /* 0x000fc40001000000 */
[C---:B------:R-:W-:Y:S01]  /*1ad0*/  ISETP.GE.AND P2, PT, R3.reuse, R4, PT ;  /* 0x000000040300720c */ /* 0x040fe20003f46270 */
[----:B------:R-:W-:Y:S01]  /*1ae0*/  VIADD R4, R168, 0x21 ;  /* 0x00000021a8047836 */ /* 0x000fe20000000000 */
[----:B------:R-:W-:Y:S02]  /*1af0*/  FSEL R28, R28, -INF , P3 ;  /* 0xff8000001c1c7808 */ /* 0x000fe40001800000 */
[----:B------:R-:W-:Y:S02]  /*1b00*/  FSEL R34, R34, -INF , P3 ;  /* 0xff80000022227808 */ /* 0x000fe40001800000 */
[----:B------:R-:W-:Y:S02]  /*1b10*/  ISETP.GE.AND P3, PT, R3, R0, PT ;  /* 0x000000000300720c */ /* 0x000fe40003f66270 */
[----:B------:R-:W-:Y:S02]  /*1b20*/  IADD3 R0, R168, 0x28, RZ ;  /* 0x00000028a8007810 */ /* 0x000fe40007ffe0ff */
[----:B------:R-:W-:-:S02]  /*1b30*/  FSEL R29, R29, -INF , P4 ;  /* 0xff8000001d1d7808 */ /* 0x000fc40002000000 */
[----:B------:R-:W-:Y:S02]  /*1b40*/  FSEL R35, R35, -INF , P4 ;  /* 0xff80000023237808 */ /* 0x000fe40002000000 */
[----:B------:R-:W-:Y:S02]  /*1b50*/  FSEL R32, R32, -INF , P6 ;  /* 0xff80000020207808 */ /* 0x000fe40003000000 */
[----:B------:R-:W-:Y:S02]  /*1b60*/  FSEL R38, R38, -INF , P6 ;  /* 0xff80000026267808 */ /* 0x000fe40003000000 */
[C---:B------:R-:W-:Y:S02]  /*1b70*/  ISETP.GE.AND P4, PT, R3.reuse, R4, PT ;  /* 0x000000040300720c */ /* 0x040fe40003f86270 */
[----:B------:R-:W-:Y:S01]  /*1b80*/  ISETP.GE.AND P6, PT, R3, R0, PT ;  /* 0x000000000300720c */ /* 0x000fe20003fc6270 */
[C---:B------:R-:W-:Y:S01]  /*1b90*/  VIADD R0, R168.reuse, 0x30 ;  /* 0x00000030a8007836 */ /* 0x040fe20000000000 */
[----:B------:R-:W-:-:S02]  /*1ba0*/  IADD3 R4, R168, 0x29, RZ ;  /* 0x00000029a8047810 */ /* 0x000fc40007ffe0ff */
[----:B------:R-:W-:Y:S02]  /*1bb0*/  FMNMX R5, R24, R25, !PT ;  /* 0x0000001918057209 */ /* 0x000fe40007800000 */
[----:B------:R-:W-:Y:S02]  /*1bc0*/  FSEL R33, R33, -INF , P5 ;  /* 0xff80000021217808 */ /* 0x000fe40002800000 */
[----:B------:R-:W-:Y:S02]  /*1bd0*/  FSEL R39, R39, -INF , P5 ;  /* 0xff80000027277808 */ /* 0x000fe40002800000 */
[----:B------:R-:W-:Y:S02]  /*1be0*/  ISETP.GE.AND P5, PT, R3, R4, PT ;  /* 0x000000040300720c */ /* 0x000fe40003fa6270 */
[----:B------:R-:W-:Y:S02]  /*1bf0*/  FSEL R36, R36, -INF , P1 ;  /* 0xff80000024247808 */ /* 0x000fe40000800000 */
[----:B------:R-:W-:-:S02]  /*1c00*/  FSEL R42, R42, -INF , P1 ;  /* 0xff8000002a2a7808 */ /* 0x000fc40000800000 */
[----:B------:R-:W-:Y:S02]  /*1c10*/  ISETP.GE.AND P1, PT, R3, R0, PT ;  /* 0x000000000300720c */ /* 0x000fe40003f26270 */
[----:B------:R-:W-:Y:S02]  /*1c20*/  FMNMX R4, R28, R5, !PT ;  /* 0x000000051c047209 */ /* 0x000fe40007800000 */
[----:B------:R-:W-:Y:S02]  /*1c30*/  IADD3 R0, R168, 0x31, RZ ;  /* 0x00000031a8007810 */ /* 0x000fe40007ffe0ff */
[----:B------:R-:W-:Y:S02]  /*1c40*/  FSEL R37, R37, -INF , P2 ;  /* 0xff80000025257808 */ /* 0x000fe40001000000 */
[----:B------:R-:W-:Y:S02]  /*1c50*/  FSEL R43, R43, -INF , P2 ;  /* 0xff8000002b2b7808 */ /* 0x000fe40001000000 */
[----:B------:R-:W-:-:S02]  /*1c60*/  FMNMX R5, R29, R4, !PT ;  /* 0x000000041d057209 */ /* 0x000fc40007800000 */
[C---:B------:R-:W-:Y:S02]  /*1c70*/  ISETP.GE.AND P2, PT, R3.reuse, R0, PT ;  /* 0x000000000300720c */ /* 0x040fe40003f46270 */
[----:B------:R-:W-:Y:S02]  /*1c80*/  IADD3 R0, R168, 0x38, RZ ;  /* 0x00000038a8007810 */ /* 0x000fe40007ffe0ff */
[----:B------:R-:W-:Y:S02]  /*1c90*/  FMNMX R4, R32, R5, !PT ;  /* 0x0000000520047209 */ /* 0x000fe40007800000 */
[----:B------:R-:W-:Y:S02]  /*1ca0*/  FSEL R40, R40, -INF , P3 ;  /* 0xff80000028287808 */ /* 0x000fe40001800000 */
[----:B------:R-:W-:Y:S02]  /*1cb0*/  FSEL R46, R46, -INF , P3 ;  /* 0xff8000002e2e7808 */ /* 0x000fe40001800000 */
[----:B------:R-:W-:Y:S01]  /*1cc0*/  ISETP.GE.AND P3, PT, R3, R0, PT ;  /* 0x000000000300720c */ /* 0x000fe20003f66270 */
[----:B------:R-:W-:Y:S01]  /*1cd0*/  VIADD R0, R168, 0x39 ;  /* 0x00000039a8007836 */ /* 0x000fe20000000000 */
[----:B------:R-:W-:-:S02]  /*1ce0*/  FMNMX R5, R33, R4, !PT ;  /* 0x0000000421057209 */ /* 0x000fc40007800000 */
[----:B------:R-:W-:Y:S02]  /*1cf0*/  FSEL R41, R41, -INF , P4 ;  /* 0xff80000029297808 */ /* 0x000fe40002000000 */
[----:B------:R-:W-:Y:S02]  /*1d00*/  FSEL R47, R47, -INF , P4 ;  /* 0xff8000002f2f7808 */ /* 0x000fe40002000000 */
[----:B------:R-:W-:Y:S02]  /*1d10*/  ISETP.GE.AND P4, PT, R3, R0, PT ;  /* 0x000000000300720c */ /* 0x000fe40003f86270 */
[----:B------:R-:W-:Y:S02]  /*1d20*/  FMNMX R4, R36, R5, !PT ;  /* 0x0000000524047209 */ /* 0x000fe40007800000 */
[----:B------:R-:W-:Y:S02]  /*1d30*/  IADD3 R0, R168, 0x40, RZ ;  /* 0x00000040a8007810 */ /* 0x000fe40007ffe0ff */
[----:B------:R-:W-:-:S02]  /*1d40*/  FSEL R44, R44, -INF , P6 ;  /* 0xff8000002c2c7808 */ /* 0x000fc40003000000 */
[----:B------:R-:W-:Y:S02]  /*1d50*/  FSEL R50, R50, -INF , P6 ;  /* 0xff80000032327808 */ /* 0x000fe40003000000 */
[----:B------:R-:W-:Y:S02]  /*1d60*/  FMNMX R5, R37, R4, !PT ;  /* 0x0000000425057209 */ /* 0x000fe40007800000 */
[----:B------:R-:W-:Y:S02]  /*1d70*/  ISETP.GE.AND P6, PT, R3, R0, PT ;  /* 0x000000000300720c */ /* 0x000fe40003fc6270 */
[----:B------:R-:W-:Y:S02]  /*1d80*/  IADD3 R0, R168, 0x41, RZ ;  /* 0x00000041a8007810 */ /* 0x000fe40007ffe0ff */
[----:B------:R-:W-:Y:S02]  /*1d90*/  FMNMX R4, R40, R5, !PT ;  /* 0x0000000528047209 */ /* 0x000fe40007800000 */
[----:B------:R-:W-:-:S02]  /*1da0*/  FSEL R45, R45, -INF , P5 ;  /* 0xff8000002d2d7808 */ /* 0x000fc40002800000 */
[----:B------:R-:W-:Y:S02]  /*1db0*/  FSEL R51, R51, -INF , P5 ;  /* 0xff80000033337808 */ /* 0x000fe40002800000 */
[----:B------:R-:W-:Y:S01]  /*1dc0*/  ISETP.GE.AND P5, PT, R3, R0, PT ;  /* 0x000000000300720c */ /* 0x000fe20003fa6270 */
[----:B------:R-:W-:Y:S01]  /*1dd0*/  VIADD R0, R168, 0x48 ;  /* 0x00000048a8007836 */ /* 0x000fe20000000000 */
[----:B------:R-:W-:Y:S02]  /*1de0*/  FMNMX R5, R41, R4, !PT ;  /* 0x0000000429057209 */ /* 0x000fe40007800000 */
[----:B------:R-:W-:Y:S02]  /*1df0*/  FSEL R48, R48, -INF , P1 ;  /* 0xff80000030307808 */ /* 0x000fe40000800000 */
[----:B------:R-:W-:Y:S02]  /*1e00*/  FSEL R54, R54, -INF , P1 ;  /* 0xff80000036367808 */ /* 0x000fe40000800000 */
[----:B------:R-:W-:-:S02]  /*1e10*/  ISETP.GE.AND P1, PT, R3, R0, PT ;  /* 0x000000000300720c */ /* 0x000fc40003f26270 */
[----:B------:R-:W-:Y:S02]  /*1e20*/  FMNMX R4, R44, R5, !PT ;  /* 0x000000052c047209 */ /* 0x000fe40007800000 */
[----:B------:R-:W-:Y:S02]  /*1e30*/  IADD3 R0, R168, 0x49, RZ ;  /* 0x00000049a8007810 */ /* 0x000fe40007ffe0ff */
[----:B------:R-:W-:Y:S02]  /*1e40*/  FSEL R49, R49, -INF , P2 ;  /* 0xff80000031317808 */ /* 0x000fe40001000000 */
[----:B------:R-:W-:Y:S02]  /*1e50*/  FSEL R55, R55, -INF , P2 ;  /* 0xff80000037377808 */ /* 0x000fe40001000000 */
[----:B------:R-:W-:Y:S02]  /*1e60*/  FMNMX R5, R45, R4, !PT ;  /* 0x000000042d057209 */ /* 0x000fe40007800000 */
[----:B------:R-:W-:-:S02]  /*1e70*/  ISETP.GE.AND P2, PT, R3, R0, PT ;  /* 0x000000000300720c */ /* 0x000fc40003f46270 */
        /* <DEDUP_REMOVED lines=17> */
[----:B------:R-:W-:Y:S02]  /*1f90*/  FSEL R57, R57, -INF , P5 ;  /* 0xff80000039397808 */ /* 0x000fe40002800000 */
[----:B------:R-:W-:-:S02]  /*1fa0*/  FMNMX R4, R56, R5, !PT ;  /* 0x0000000538047209 */ /* 0x000fc40007800000 */
[----:B------:R-:W-:Y:S01]  /*1fb0*/  ISETP.GE.AND P0, PT, R3, R0, PT ;  /* 0x000000000300720c */ /* 0x000fe20003f06270 */
[----:B------:R-:W-:Y:S01]  /*1fc0*/  VIADD R0, R168, 0x60 ;  /* 0x00000060a8007836 */ /* 0x000fe20000000000 */
[----:B------:R-:W-:Y:S02]  /*1fd0*/  FSEL R60, R60, -INF , P1 ;  /* 0xff8000003c3c7808 */ /* 0x000fe40000800000 */
[----:B------:R-:W-:Y:S02]  /*1fe0*/  FMNMX R5, R57, R4, !PT ;  /* 0x0000000439057209 */ /* 0x000fe40007800000 */
[----:B------:R-:W-:Y:S02]  /*1ff0*/  FSEL R66, R66, -INF , P1 ;  /* 0xff80000042427808 */ /* 0x000fe40000800000 */
[----:B------:R-:W-:Y:S02]  /*2000*/  ISETP.GE.AND P1, PT, R3, R0, PT ;  /* 0x000000000300720c */ /* 0x000fe40003f26270 */
[----:B------:R-:W-:-:S02]  /*2010*/  FSEL R61, R61, -INF , P2 ;  /* 0xff8000003d3d7808 */ /* 0x000fc40001000000 */
[----:B------:R-:W-:Y:S02]  /*2020*/  FMNMX R4, R60, R5, !PT ;  /* 0x000000053c047209 */ /* 0x000fe40007800000 */
[----:B------:R-:W-:Y:S02]  /*2030*/  IADD3 R0, R168, 0x61, RZ ;  /* 0x00000061a8007810 */ /* 0x000fe40007ffe0ff */
[----:B------:R-:W-:Y:S02]  /*2040*/  FSEL R67, R67, -INF , P2 ;  /* 0xff80000043437808 */ /* 0x000fe40001000000 */
[----:B------:R-:W-:Y:S02]  /*2050*/  FSEL R64, R64, -INF , P3 ;  /* 0xff80000040407808 */ /* 0x000fe40001800000 */
[----:B------:R-:W-:Y:S02]  /*2060*/  FMNMX R5, R61, R4, !PT ;  /* 0x000000043d057209 */ /* 0x000fe40007800000 */
[----:B------:R-:W-:-:S02]  /*2070*/  ISETP.GE.AND P2, PT, R3, R0, PT ;  /* 0x000000000300720c */ /* 0x000fc40003f46270 */
[----:B------:R-:W-:Y:S02]  /*2080*/  IADD3 R0, R168, 0x68, RZ ;  /* 0x00000068a8007810 */ /* 0x000fe40007ffe0ff */
[----:B------:R-:W-:Y:S02]  /*2090*/  FSEL R65, R65, -INF , P4 ;  /* 0xff80000041417808 */ /* 0x000fe40002000000 */
[----:B------:R-:W-:Y:S02]  /*20a0*/  FMNMX R4, R64, R5, !PT ;  /* 0x0000000540047209 */ /* 0x000fe40007800000 */
[----:B------:R-:W-:Y:S02]  /*20b0*/  FSEL R70, R70, -INF , P3 ;  /* 0xff80000046467808 */ /* 0x000fe40001800000 */
[----:B------:R-:W-:Y:S01]  /*20c0*/  ISETP.GE.AND P3, PT, R3, R0, PT ;  /* 0x000000000300720c */ /* 0x000fe20003f66270 */
[----:B------:R-:W-:Y:S01]  /*20d0*/  VIADD R0, R168, 0x78 ;  /* 0x00000078a8007836 */ /* 0x000fe20000000000 */
[----:B------:R-:W-:-:S02]  /*20e0*/  FSEL R68, R68, -INF , P6 ;  /* 0xff80000044447808 */ /* 0x000fc40003000000 */
[----:B------:R-:W-:Y:S02]  /*20f0*/  FMNMX R5, R65, R4, !PT ;  /* 0x0000000441057209 */ /* 0x000fe40007800000 */
[----:B------:R-:W-:Y:S02]  /*2100*/  FSEL R71, R71, -INF , P4 ;  /* 0xff80000047477808 */ /* 0x000fe40002000000 */
[----:B------:R-:W-:Y:S02]  /*2110*/  ISETP.GE.AND P4, PT, R3, R0, PT ;  /* 0x000000000300720c */ /* 0x000fe40003f86270 */
[----:B------:R-:W-:Y:S02]  /*2120*/  FSEL R69, R69, -INF , P0 ;  /* 0xff80000045457808 */ /* 0x000fe40000000000 */
[----:B------:R-:W-:Y:S02]  /*2130*/  FMNMX R4, R68, R5, !PT ;  /* 0x0000000544047209 */ /* 0x000fe40007800000 */
[----:B------:R-:W-:-:S02]  /*2140*/  IADD3 R0, R168, 0x79, RZ ;  /* 0x00000079a8007810 */ /* 0x000fc40007ffe0ff */
[----:B------:R-:W-:Y:S02]  /*2150*/  FSEL R72, R72, -INF , P1 ;  /* 0xff80000048487808 */ /* 0x000fe40000800000 */
[----:B------:R-:W-:Y:S02]  /*2160*/  FSEL R84, R84, -INF , P4 ;  /* 0xff80000054547808 */ /* 0x000fe40002000000 */
[----:B------:R-:W-:Y:S02]  /*2170*/  FMNMX R5, R69, R4, !PT ;  /* 0x0000000445057209 */ /* 0x000fe40007800000 */
[----:B------:R-:W-:Y:S02]  /*2180*/  ISETP.GE.AND P4, PT, R3, R0, PT ;  /* 0x000000000300720c */ /* 0x000fe40003f86270 */
[----:B------:R-:W-:Y:S02]  /*2190*/  IADD3 R0, R168, 0x69, RZ ;  /* 0x00000069a8007810 */ /* 0x000fe40007ffe0ff */
[----:B------:R-:W-:-:S02]  /*21a0*/  FSEL R73, R73, -INF , P2 ;  /* 0xff80000049497808 */ /* 0x000fc40001000000 */
[----:B------:R-:W-:Y:S02]  /*21b0*/  FMNMX R4, R72, R5, !PT ;  /* 0x0000000548047209 */ /* 0x000fe40007800000 */
[----:B------:R-:W-:Y:S02]  /*21c0*/  FSEL R85, R85, -INF , P4 ;  /* 0xff80000055557808 */ /* 0x000fe40002000000 */
[----:B------:R-:W-:Y:S01]  /*21d0*/  ISETP.GE.AND P4, PT, R3, R0, PT ;  /* 0x000000000300720c */ /* 0x000fe20003f86270 */
[----:B------:R-:W-:Y:S01]  /*21e0*/  VIADD R0, R168, 0x70 ;  /* 0x00000070a8007836 */ /* 0x000fe20000000000 */
[----:B------:R-:W-:Y:S02]  /*21f0*/  P2R R6, PR, RZ, 0x40 ;  /* 0x00000040ff067803 */ /* 0x000fe40000000000 */
[----:B------:R-:W-:Y:S02]  /*2200*/  FSEL R76, R76, -INF , P3 ;  /* 0xff8000004c4c7808 */ /* 0x000fe40001800000 */
[----:B------:R-:W-:-:S02]  /*2210*/  FMNMX R5, R73, R4, !PT ;  /* 0x0000000449057209 */ /* 0x000fc40007800000 */
[----:B------:R-:W-:Y:S02]  /*2220*/  P2R R9, PR, RZ, 0x1 ;  /* 0x00000001ff097803 */ /* 0x000fe40000000000 */
[----:B------:R-:W-:Y:S02]  /*2230*/  FSEL R63, R63, -INF , P5 ;  /* 0xff8000003f3f7808 */ /* 0x000fe40002800000 */
[----:B------:R-:W-:Y:S02]  /*2240*/  ISETP.NE.AND P0, PT, R6, RZ, PT ;  /* 0x000000ff0600720c */ /* 0x000fe40003f05270 */
[----:B------:R-:W-:Y:S02]  /*2250*/  IADD3 R4, R168, 0x71, RZ ;  /* 0x00000071a8047810 */ /* 0x000fe40007ffe0ff */
[----:B------:R-:W-:Y:S02]  /*2260*/  FSEL R77, R77, -INF , P4 ;  /* 0xff8000004d4d7808 */ /* 0x000fe40002000000 */
[----:B------:R-:W-:-:S02]  /*2270*/  FMNMX R6, R76, R5, !PT ;  /* 0x000000054c067209 */ /* 0x000fc40007800000 */
[----:B------:R-:W-:Y:S02]  /*2280*/  ISETP.GE.AND P5, PT, R3, R0, PT ;  /* 0x000000000300720c */ /* 0x000fe40003fa6270 */
[----:B------:R-:W-:Y:S02]  /*2290*/  FMNMX R5, R77, R6, !PT ;  /* 0x000000064d057209 */ /* 0x000fe40007800000 */
[----:B------:R-:W-:Y:S02]  /*22a0*/  FSEL R80, R80, -INF , P5 ;  /* 0xff80000050507808 */ /* 0x000fe40002800000 */
[----:B------:R-:W-:Y:S02]  /*22b0*/  ISETP.GE.AND P6, PT, R3, R4, PT ;  /* 0x000000040300720c */ /* 0x000fe40003fc6270 */
[----:B------:R-:W-:Y:S02]  /*22c0*/  FMNMX R0, R80, R5, !PT ;  /* 0x0000000550007209 */ /* 0x000fe40007800000 */
[----:B------:R-:W-:-:S02]  /*22d0*/  FSEL R81, R81, -INF , P6 ;  /* 0xff80000051517808 */ /* 0x000fc40003000000 */
[----:B------:R-:W-:Y:S02]  /*22e0*/  P2R R8, PR, RZ, 0x1 ;  /* 0x00000001ff087803 */ /* 0x000fe40000000000 */
[----:B------:R-:W-:Y:S02]  /*22f0*/  FMNMX R3, R81, R0, !PT ;  /* 0x0000000051037209 */ /* 0x000fe40007800000 */
[----:B------:R-:W-:Y:S02]  /*2300*/  FSEL R78, R78, -INF , P1 ;  /* 0xff8000004e4e7808 */ /* 0x000fe40000800000 */
[----:B------:R-:W-:Y:S02]  /*2310*/  FMNMX R0, R84, R3, !PT ;  /* 0x0000000354007209 */ /* 0x000fe40007800000 */
[----:B------:R-:W-:Y:S02]  /*2320*/  FSEL R83, R83, -INF , P4 ;  /* 0xff80000053537808 */ /* 0x000fe40002000000 */
[----:B------:R-:W-:-:S02]  /*2330*/  FMNMX R0, R85, R0, !PT ;  /* 0x0000000055007209 */ /* 0x000fc40007800000 */
[----:B------:R-:W-:Y:S02]  /*2340*/  FSEL R79, R79, -INF , P2 ;  /* 0xff8000004f4f7808 */ /* 0x000fe40001000000 */
[----:B------:R-:W-:Y:S01]  /*2350*/  FSEL R82, R82, -INF , P3 ;  /* 0xff80000052527808 */ /* 0x000fe20001800000 */
[----:B------:R-:W1:Y:S01]  /*2360*/  SHFL.BFLY PT, R3, R0, 0x1, 0x1f ;  /* 0x0c201f0000037f89 */ /* 0x000e6200000e0000 */
[----:B------:R-:W-:Y:S02]  /*2370*/  FSEL R87, R87, -INF , P6 ;  /* 0xff80000057577808 */ /* 0x000fe40003000000 */
[----:B------:R-:W-:Y:S02]  /*2380*/  FSEL R86, R86, -INF , P5 ;  /* 0xff80000056567808 */ /* 0x000fe40002800000 */
[----:B-1----:R-:W-:-:S05]  /*2390*/  FMNMX R3, R0, R3, !PT ;  /* 0x0000000300037209 */ /* 0x002fca0007800000 */
[----:B------:R-:W1:Y:S02]  /*23a0*/  SHFL.BFLY PT, R4, R3, 0x2, 0x1f ;  /* 0x0c401f0003047f89 */ /* 0x000e6400000e0000 */
[----:B-1----:R-:W-:Y:S02]  /*23b0*/  FMNMX R5, R3, R4, !PT ;  /* 0x0000000403057209 */ /* 0x002fe40007800000 */
[----:B------:R-:W-:Y:S02]  /*23c0*/  FMNMX R3, R26, R27, !PT ;  /* 0x0000001b1a037209 */ /* 0x000fe40007800000 */
[C---:B------:R-:W-:Y:S02]  /*23d0*/  FSETP.NEU.AND P0, PT, R5.reuse, -INF , PT ;  /* 0xff8000000500780b */ /* 0x040fe40003f0d000 */
[----:B------:R-:W-:Y:S02]  /*23e0*/  FMNMX R0, R30, R3, !PT ;  /* 0x000000031e007209 */ /* 0x000fe40007800000 */
[----:B------:R-:W-:-:S02]  /*23f0*/  FSEL R4, R5, RZ, P0 ;  /* 0x000000ff05047208 */ /* 0x000fc40000000000 */
[----:B------:R-:W-:Y:S02]  /*2400*/  FMNMX R3, R31, R0, !PT ;  /* 0x000000001f037209 */ /* 0x000fe40007800000 */
[----:B------:R-:W-:Y:S01]  /*2410*/  ISETP.NE.AND P0, PT, R8, RZ, PT ;  /* 0x000000ff0800720c */ /* 0x000fe20003f05270 */
[----:B------:R-:W-:Y:S01]  /*2420*/  FMUL R20, R4, UR10 ;  /* 0x0000000a04147c20 */ /* 0x000fe20008400000 */
[----:B------:R-:W-:Y:S02]  /*2430*/  FMNMX R0, R34, R3, !PT ;  /* 0x0000000322007209 */ /* 0x000fe40007800000 */
[----:B------:R-:W-:Y:S01]  /*2440*/  FSEL R74, R74, -INF , P0 ;  /* 0xff8000004a4a7808 */ /* 0x000fe20000000000 */
[--C-:B------:R-:W-:Y:S01]  /*2450*/  FFMA R24, R24, UR10, -R20.reuse ;  /* 0x0000000a18187c23 */ /* 0x100fe20008000814 */
[--C-:B------:R-:W-:Y:S01]  /*2460*/  FFMA R11, R29, UR10, -R20.reuse ;  /* 0x0000000a1d0b7c23 */ /* 0x100fe20008000814 */
[----:B------:R-:W-:Y:S01]  /*2470*/  FMNMX R3, R35, R0, !PT ;  /* 0x0000000023037209 */ /* 0x000fe20007800000 */
[--C-:B------:R-:W-:Y:S01]  /*2480*/  FFMA R4, R28, UR10, -R20.reuse ;  /* 0x0000000a1c047c23 */ /* 0x100fe20008000814 */
[----:B------:R-:W-:Y:S01]  /*2490*/  ISETP.NE.AND P0, PT, R9, RZ, PT ;  /* 0x000000ff0900720c */ /* 0x000fe20003f05270 */
[--C-:B------:R-:W-:Y:S01]  /*24a0*/  FFMA R9, R25, UR10, -R20.reuse ;  /* 0x0000000a19097c23 */ /* 0x100fe20008000814 */
[----:B------:R-:W-:Y:S01]  /*24b0*/  FSETP.GEU.AND P1, PT, R24, -126, PT ;  /* 0xc2fc00001800780b */ /* 0x000fe20003f2e000 */
[--C-:B------:R-:W-:Y:S01]  /*24c0*/  FFMA R8, R36, UR10, -R20.reuse ;  /* 0x0000000a24087c23 */ /* 0x100fe20008000814 */
[----:B------:R-:W-:Y:S01]  /*24d0*/  FSETP.GEU.AND P4, PT, R11, -126, PT ;  /* 0xc2fc00000b00780b */ /* 0x000fe20003f8e000 */
[--C-:B------:R-:W-:Y:S01]  /*24e0*/  FFMA R13, R33, UR10, -R20.reuse ;  /* 0x0000000a210d7c23 */ /* 0x100fe20008000814 */
[----:B------:R-:W-:Y:S01]  /*24f0*/  FMNMX R0, R38, R3, !PT ;  /* 0x0000000326007209 */ /* 0x000fe20007800000 */
        /* <DEDUP_REMOVED lines=8> */
[----:B------:R-:W-:Y:S01]  /*2580*/  @!P1 FMUL R24, R24, 0.5 ;  /* 0x3f00000018189820 */ /* 0x000fe20000400000 */
[----:B------:R-:W-:Y:S01]  /*2590*/  FSETP.GEU.AND P6, PT, R13, -126, PT ;  /* 0xc2fc00000d00780b */ /* 0x000fe20003fce000 */
[----:B------:R-:W-:Y:S01]  /*25a0*/  @!P4 FMUL R11, R11, 0.5 ;  /* 0x3f0000000b0bc820 */ /* 0x000fe20000400000 */
[----:B------:R-:W-:Y:S01]  /*25b0*/  FMNMX R3, R43, R0, !PT ;  /* 0x000000002b037209 */ /* 0x000fe20007800000 */
[--C-:B------:R-:W-:Y:S01]  /*25c0*/  FFMA R36, R48, UR10, -R20.reuse ;  /* 0x0000000a30247c23 */ /* 0x100fe20008000814 */
[----:B------:R-:W-:Y:S01]  /*25d0*/  FSETP.GEU.AND P5, PT, R28, -126, PT ;  /* 0xc2fc00001c00780b */ /* 0x000fe20003fae000 */
[----:B------:R-:W1:Y:S01]  /*25e0*/  MUFU.EX2 R24, R24 ;  /* 0x0000001800187308 */ /* 0x000e620000000800 */
[----:B------:R-:W-:Y:S01]  /*25f0*/  FMNMX R0, R46, R3, !PT ;  /* 0x000000032e007209 */ /* 0x000fe20007800000 */
[----:B------:R-:W-:Y:S01]  /*2600*/  @!P2 FMUL R9, R9, 0.5 ;  /* 0x3f0000000909a820 */ /* 0x000fe20000400000 */
[--C-:B------:R-:W-:Y:S01]  /*2610*/  FFMA R25, R45, UR10, -R20.reuse ;  /* 0x0000000a2d197c23 */ /* 0x100fe20008000814 */
[----:B------:R-:W-:Y:S01]  /*2620*/  @!P3 FMUL R4, R4, 0.5 ;  /* 0x3f0000000404b820 */ /* 0x000fe20000400000 */
[----:B------:R-:W-:Y:S01]  /*2630*/  FMNMX R3, R47, R0, !PT ;  /* 0x000000002f037209 */ /* 0x000fe20007800000 */
[--C-:B------:R-:W-:Y:S01]  /*2640*/  FFMA R33, R53, UR10, -R20.reuse ;  /* 0x0000000a35217c23 */ /* 0x100fe20008000814 */
[----:B------:R-:W-:Y:S01]  /*2650*/  FSEL R75, R75, -INF , P0 ;  /* 0xff8000004b4b7808 */ /* 0x000fe20000000000 */
[----:B------:R-:W2:Y:S01]  /*2660*/  MUFU.EX2 R11, R11 ;  /* 0x0000000b000b7308 */ /* 0x000ea20000000800 */
[----:B------:R-:W-:Y:S01]  /*2670*/  FMNMX R0, R50, R3, !PT ;  /* 0x0000000332007209 */ /* 0x000fe20007800000 */
[----:B------:R-:W-:Y:S01]  /*2680*/  @!P6 FMUL R13, R13, 0.5 ;  /* 0x3f0000000d0de820 */ /* 0x000fe20000400000 */
[--C-:B------:R-:W-:Y:S01]  /*2690*/  FFMA R29, R49, UR10, -R20.reuse ;  /* 0x0000000a311d7c23 */ /* 0x100fe20008000814 */
[----:B------:R-:W-:Y:S01]  /*26a0*/  @!P5 FMUL R28, R28, 0.5 ;  /* 0x3f0000001c1cd820 */ /* 0x000fe20000400000 */
[----:B------:R-:W-:Y:S01]  /*26b0*/  FMNMX R3, R51, R0, !PT ;  /* 0x0000000033037209 */ /* 0x000fe20007800000 */
[--C-:B------:R-:W-:Y:S01]  /*26c0*/  FFMA R12, R52, UR10, -R20.reuse ;  /* 0x0000000a340c7c23 */ /* 0x100fe20008000814 */
[----:B------:R-:W-:Y:S01]  /*26d0*/  ISETP.NE.AND P0, PT, R10, RZ, PT ;  /* 0x000000ff0a00720c */ /* 0x000fe20003f05270 */
[----:B------:R-:W3:Y:S01]  /*26e0*/  MUFU.EX2 R9, R9 ;  /* 0x0000000900097308 */ /* 0x000ee20000000800 */
[----:B-1----:R-:W-:Y:S01]  /*26f0*/  @!P1 FMUL R24, R24, R24 ;  /* 0x0000001818189220 */ /* 0x002fe20000400000 */
[----:B------:R-:W-:Y:S01]  /*2700*/  FSETP.GEU.AND P1, PT, R8, -126, PT ;  /* 0xc2fc00000800780b */ /* 0x000fe20003f2e000 */
[--C-:B------:R-:W-:Y:S01]  /*2710*/  FFMA R10, R44, UR10, -R20.reuse ;  /* 0x0000000a2c0a7c23 */ /* 0x100fe20008000814 */
[----:B------:R-:W-:Y:S01]  /*2720*/  FMNMX R0, R54, R3, !PT ;  /* 0x0000000336007209 */ /* 0x000fe20007800000 */
[--C-:B------:R-:W-:Y:S01]  /*2730*/  FFMA R41, R60, UR10, -R20.reuse ;  /* 0x0000000a3c297c23 */ /* 0x100fe20008000814 */
[--C-:B------:R-:W-:Y:S01]  /*2740*/  FFMA R40, R57, UR10, -R20.reuse ;  /* 0x0000000a39287c23 */ /* 0x100fe20008000814 */
[--C-:B------:R-:W-:Y:S01]  /*2750*/  FFMA R65, R65, UR10, -R20.reuse ;  /* 0x0000000a41417c23 */ /* 0x100fe20008000814 */
[----:B------:R-:W1:Y:S01]  /*2760*/  MUFU.EX2 R4, R4 ;  /* 0x0000000400047308 */ /* 0x000e620000000800 */
[----:B--2---:R-:W-:Y:S01]  /*2770*/  @!P4 FMUL R11, R11, R11 ;  /* 0x0000000b0b0bc220 */ /* 0x004fe20000400000 */
[----:B------:R-:W-:Y:S01]  /*2780*/  FSETP.GEU.AND P4, PT, R21, -126, PT ;  /* 0xc2fc00001500780b */ /* 0x000fe20003f8e000 */
[--C-:B------:R-:W-:Y:S01]  /*2790*/  FFMA R14, R61, UR10, -R20.reuse ;  /* 0x0000000a3d0e7c23 */ /* 0x100fe20008000814 */
[----:B------:R-:W-:Y:S01]  /*27a0*/  FMNMX R3, R55, R0, !PT ;  /* 0x0000000037037209 */ /* 0x000fe20007800000 */
[--C-:B------:R-:W-:Y:S01]  /*27b0*/  FFMA R45, R64, UR10, -R20.reuse ;  /* 0x0000000a402d7c23 */ /* 0x100fe20008000814 */
[--C-:B------:R-:W-:Y:S01]  /*27c0*/  FFMA R37, R56, UR10, -R20.reuse ;  /* 0x0000000a38257c23 */ /* 0x100fe20008000814 */
[----:B------:R-:W-:Y:S01]  /*27d0*/  @!P1 FMUL R8, R8, 0.5 ;  /* 0x3f00000008089820 */ /* 0x000fe20000400000 */
[----:B------:R-:W2:Y:S01]  /*27e0*/  MUFU.EX2 R13, R13 ;  /* 0x0000000d000d7308 */ /* 0x000ea20000000800 */
[----:B------:R-:W-:Y:S01]  /*27f0*/  FMNMX R0, R58, R3, !PT ;  /* 0x000000033a007209 */ /* 0x000fe20007800000 */
[----:B---3--:R-:W-:Y:S01]  /*2800*/  @!P2 FMUL R9, R9, R9 ;  /* 0x000000090909a220 */ /* 0x008fe20000400000 */
[----:B------:R-:W-:Y:S01]  /*2810*/  FSETP.GEU.AND P2, PT, R15, -126, PT ;  /* 0xc2fc00000f00780b */ /* 0x000fe20003f4e000 */
[--C-:B------:R-:W-:Y:S01]  /*2820*/  FFMA R72, R72, UR10, -R20.reuse ;  /* 0x0000000a48487c23 */ /* 0x100fe20008000814 */
[----:B------:R-:W-:Y:S01]  /*2830*/  FMNMX R3, R59, R0, !PT ;  /* 0x000000003b037209 */ /* 0x000fe20007800000 */
[--C-:B------:R-:W-:Y:S01]  /*2840*/  FFMA R69, R69, UR10, -R20.reuse ;  /* 0x0000000a45457c23 */ /* 0x100fe20008000814 */
[----:B------:R-:W-:Y:S01]  /*2850*/  @!P4 FMUL R21, R21, 0.5 ;  /* 0x3f0000001515c820 */ /* 0x000fe20000400000 */
        /* <DEDUP_REMOVED lines=8> */
[----:B------:R-:W-:Y:S01]  /*28e0*/  FMNMX R3, R63, R0, !PT ;  /* 0x000000003f037209 */ /* 0x000fe20007800000 */
[----:B--2---:R-:W-:Y:S01]  /*28f0*/  @!P6 FMUL R13, R13, R13 ;  /* 0x0000000d0d0de220 */ /* 0x004fe20000400000 */
[----:B------:R-:W-:Y:S01]  /*2900*/  FSETP.GEU.AND P6, PT, R25, -126, PT ;  /* 0xc2fc00001900780b */ /* 0x000fe20003fce000 */
[----:B------:R-:W1:Y:S01]  /*2910*/  MUFU.EX2 R21, R21 ;  /* 0x0000001500157308 */ /* 0x000e620000000800 */
[----:B------:R-:W-:Y:S01]  /*2920*/  @!P2 FMUL R15, R15, 0.5 ;  /* 0x3f0000000f0fa820 */ /* 0x000fe20000400000 */
[----:B------:R-:W-:Y:S01]  /*2930*/  FMNMX R0, R66, R3, !PT ;  /* 0x0000000342007209 */ /* 0x000fe20007800000 */
[--C-:B------:R-:W-:Y:S01]  /*2940*/  FFMA R81, R81, UR10, -R20.reuse ;  /* 0x0000000a51517c23 */ /* 0x100fe20008000814 */
[----:B------:R-:W-:Y:S01]  /*2950*/  @!P3 FMUL R32, R32, 0.5 ;  /* 0x3f0000002020b820 */ /* 0x000fe20000400000 */
[--C-:B------:R-:W-:Y:S01]  /*2960*/  FFMA R80, R80, UR10, -R20.reuse ;  /* 0x0000000a50507c23 */ /* 0x100fe20008000814 */
[----:B---3--:R-:W-:Y:S01]  /*2970*/  @!P1 FMUL R8, R8, R8 ;  /* 0x0000000808089220 */ /* 0x008fe20000400000 */
[----:B------:R-:W-:Y:S01]  /*2980*/  FSETP.GEU.AND P1, PT, R36, -126, PT ;  /* 0xc2fc00002400780b */ /* 0x000fe20003f2e000 */
[----:B------:R-:W2:Y:S01]  /*2990*/  MUFU.EX2 R15, R15 ;  /* 0x0000000f000f7308 */ /* 0x000ea20000000800 */
[----:B------:R-:W-:Y:S01]  /*29a0*/  FMNMX R3, R67, R0, !PT ;  /* 0x0000000043037209 */ /* 0x000fe20007800000 */
[--C-:B------:R-:W-:Y:S01]  /*29b0*/  FFMA R84, R84, UR10, -R20.reuse ;  /* 0x0000000a54547c23 */ /* 0x100fe20008000814 */
[----:B------:R-:W-:Y:S01]  /*29c0*/  FFMA R85, R85, UR10, -R20 ;  /* 0x0000000a55557c23 */ /* 0x000fe20008000814 */
[----:B------:R-:W-:Y:S01]  /*29d0*/  @!P6 FMUL R25, R25, 0.5 ;  /* 0x3f0000001919e820 */ /* 0x000fe20000400000 */
[----:B------:R-:W-:-:S03]  /*29e0*/  FMNMX R0, R70, R3, !PT ;  /* 0x0000000346007209 */ /* 0x000fc60007800000 */
[----:B------:R-:W3:Y:S01]  /*29f0*/  MUFU.EX2 R32, R32 ;  /* 0x0000002000207308 */ /* 0x000ee20000000800 */
[----:B------:R-:W-:Y:S01]  /*2a00*/  FMNMX R3, R71, R0, !PT ;  /* 0x0000000047037209 */ /* 0x000fe20007800000 */
[----:B-1----:R-:W-:Y:S01]  /*2a10*/  @!P4 FMUL R21, R21, R21 ;  /* 0x000000151515c220 */ /* 0x002fe20000400000 */
[----:B------:R-:W-:Y:S01]  /*2a20*/  FSETP.GEU.AND P4, PT, R33, -126, PT ;  /* 0xc2fc00002100780b */ /* 0x000fe20003f8e000 */
[----:B------:R-:W-:Y:S01]  /*2a30*/  @!P1 FMUL R36, R36, 0.5 ;  /* 0x3f00000024249820 */ /* 0x000fe20000400000 */
[----:B------:R-:W-:-:S03]  /*2a40*/  FMNMX R0, R74, R3, !PT ;  /* 0x000000034a007209 */ /* 0x000fc60007800000 */
[----:B------:R-:W1:Y:S01]  /*2a50*/  MUFU.EX2 R28, R28 ;  /* 0x0000001c001c7308 */ /* 0x000e620000000800 */
[----:B------:R-:W-:Y:S01]  /*2a60*/  FMNMX R3, R75, R0, !PT ;  /* 0x000000004b037209 */ /* 0x000fe20007800000 */
[----:B--2---:R-:W-:Y:S01]  /*2a70*/  @!P2 FMUL R15, R15, R15 ;  /* 0x0000000f0f0fa220 */ /* 0x004fe20000400000 */
[----:B------:R-:W-:Y:S02]  /*2a80*/  FSETP.GEU.AND P2, PT, R29, -126, PT ;  /* 0xc2fc00001d00780b */ /* 0x000fe40003f4e000 */
[----:B------:R-:W-:-:S03]  /*2a90*/  FMNMX R0, R78, R3, !PT ;  /* 0x000000034e007209 */ /* 0x000fc60007800000 */
[----:B------:R-:W2:Y:S01]  /*2aa0*/  MUFU.EX2 R36, R36 ;  /* 0x0000002400247308 */ /* 0x000ea20000000800 */
[----:B---3--:R-:W-:Y:S01]  /*2ab0*/  @!P3 FMUL R32, R32, R32 ;  /* 0x000000202020b220 */ /* 0x008fe20000400000 */
[----:B------:R-:W-:Y:S01]  /*2ac0*/  FSETP.GEU.AND P3, PT, R12, -126, PT ;  /* 0xc2fc00000c00780b */ /* 0x000fe20003f6e000 */
[----:B------:R-:W-:Y:S01]  /*2ad0*/  @!P4 FMUL R33, R33, 0.5 ;  /* 0x3f0000002121c820 */ /* 0x000fe20000400000 */
[----:B------:R-:W-:-:S04]  /*2ae0*/  FMNMX R3, R79, R0, !PT ;  /* 0x000000004f037209 */ /* 0x000fc80007800000 */
[----:B------:R-:W3:Y:S01]  /*2af0*/  MUFU.EX2 R25, R25 ;  /* 0x0000001900197308 */ /* 0x000ee20000000800 */
[----:B-1----:R-:W-:Y:S01]  /*2b00*/  @!P5 FMUL R28, R28, R28 ;  /* 0x0000001c1c1cd220 */ /* 0x002fe20000400000 */
[----:B------:R-:W-:Y:S01]  /*2b10*/  FSETP.GEU.AND P5, PT, R10, -126, PT ;  /* 0xc2fc00000a00780b */ /* 0x000fe20003fae000 */
[----:B------:R-:W-:Y:S01]  /*2b20*/  @!P2 FMUL R29, R29, 0.5 ;  /* 0x3f0000001d1da820 */ /* 0x000fe20000400000 */
[----:B------:R-:W-:-:S03]  /*2b30*/  FMNMX R0, R82, R3, !PT ;  /* 0x0000000352007209 */ /* 0x000fc60007800000 */
[----:B------:R-:W-:Y:S01]  /*2b40*/  @!P3 FMUL R12, R12, 0.5 ;  /* 0x3f0000000c0cb820 */ /* 0x000fe20000400000 */
[----:B------:R-:W1:Y:S01]  /*2b50*/  MUFU.EX2 R33, R33 ;  /* 0x0000002100217308 */ /* 0x000e620000000800 */
[----:B--2---:R-:W-:Y:S01]  /*2b60*/  @!P1 FMUL R36, R36, R36 ;  /* 0x0000002424249220 */ /* 0x004fe20000400000 */
[----:B------:R-:W-:Y:S02]  /*2b70*/  FSETP.GEU.AND P1, PT, R41, -126, PT ;  /* 0xc2fc00002900780b */ /* 0x000fe40003f2e000 */
[----:B------:R-:W-:-:S03]  /*2b80*/  FMNMX R3, R83, R0, !PT ;  /* 0x0000000053037209 */ /* 0x000fc60007800000 */
[----:B------:R-:W-:Y:S01]  /*2b90*/  @!P5 FMUL R10, R10, 0.5 ;  /* 0x3f0000000a0ad820 */ /* 0x000fe20000400000 */
[----:B------:R-:W-:Y:S01]  /*2ba0*/  FMNMX R0, R86, R3, !PT ;  /* 0x0000000356007209 */ /* 0x000fe20007800000 */
[----:B---3--:R-:W-:Y:S01]  /*2bb0*/  @!P6 FMUL R25, R25, R25 ;  /* 0x000000191919e220 */ /* 0x008fe20000400000 */
[----:B------:R-:W-:Y:S01]  /*2bc0*/  FSETP.GEU.AND P6, PT, R40, -126, PT ;  /* 0xc2fc00002800780b */ /* 0x000fe20003fce000 */
[----:B------:R-:W2:Y:S01]  /*2bd0*/  MUFU.EX2 R29, R29 ;  /* 0x0000001d001d7308 */ /* 0x000ea20000000800 */
[----:B------:R-:W-:-:S03]  /*2be0*/  FMNMX R0, R87, R0, !PT ;  /* 0x0000000057007209 */ /* 0x000fc60007800000 */
[----:B------:R-:W-:Y:S02]  /*2bf0*/  @!P1 FMUL R41, R41, 0.5 ;  /* 0x3f00000029299820 */ /* 0x000fe40000400000 */
[----:B------:R-:W3:Y:S01]  /*2c00*/  SHFL.BFLY PT, R3, R0, 0x1, 0x1f ;  /* 0x0c201f0000037f89 */ /* 0x000ee200000e0000 */
[----:B-1----:R-:W-:Y:S01]  /*2c10*/  @!P4 FMUL R33, R33, R33 ;  /* 0x000000212121c220 */ /* 0x002fe20000400000 */
[----:B------:R-:W1:Y:S01]  /*2c20*/  MUFU.EX2 R12, R12 ;  /* 0x0000000c000c7308 */ /* 0x000e620000000800 */
[----:B------:R-:W-:-:S03]  /*2c30*/  FSETP.GEU.AND P4, PT, R65, -126, PT ;  /* 0xc2fc00004100780b */ /* 0x000fc60003f8e000 */
[----:B------:R-:W-:-:S04]  /*2c40*/  @!P6 FMUL R40, R40, 0.5 ;  /* 0x3f0000002828e820 */ /* 0x000fc80000400000 */
[----:B------:R-:W4:Y:S01]  /*2c50*/  MUFU.EX2 R10, R10 ;  /* 0x0000000a000a7308 */ /* 0x000f220000000800 */
[----:B--2---:R-:W-:Y:S01]  /*2c60*/  @!P2 FMUL R29, R29, R29 ;  /* 0x0000001d1d1da220 */ /* 0x004fe20000400000 */
[----:B------:R-:W-:-:S04]  /*2c70*/  FSETP.GEU.AND P2, PT, R14, -126, PT ;  /* 0xc2fc00000e00780b */ /* 0x000fc80003f4e000 */
[----:B------:R-:W-:Y:S02]  /*2c80*/  @!P4 FMUL R65, R65, 0.5 ;  /* 0x3f0000004141c820 */ /* 0x000fe40000400000 */
[----:B------:R-:W2:Y:S01]  /*2c90*/  MUFU.EX2 R41, R41 ;  /* 0x0000002900297308 */ /* 0x000ea20000000800 */
[----:B-1----:R-:W-:Y:S01]  /*2ca0*/  @!P3 FMUL R12, R12, R12 ;  /* 0x0000000c0c0cb220 */ /* 0x002fe20000400000 */
[----:B------:R-:W-:Y:S02]  /*2cb0*/  FSETP.GEU.AND P3, PT, R45, -126, PT ;  /* 0xc2fc00002d00780b */ /* 0x000fe40003f6e000 */
[----:B---3--:R-:W-:-:S03]  /*2cc0*/  FMNMX R3, R0, R3, !PT ;  /* 0x0000000300037209 */ /* 0x008fc60007800000 */
[----:B------:R-:W-:Y:S01]  /*2cd0*/  @!P2 FMUL R14, R14, 0.5 ;  /* 0x3f0000000e0ea820 */ /* 0x000fe20000400000 */
[----:B------:R-:W1:Y:S01]  /*2ce0*/  MUFU.EX2 R40, R40 ;  /* 0x0000002800287308 */ /* 0x000e620000000800 */
[----:B----4-:R-:W-:Y:S01]  /*2cf0*/  @!P5 FMUL R10, R10, R10 ;  /* 0x0000000a0a0ad220 */ /* 0x010fe20000400000 */
[----:B------:R-:W-:Y:S01]  /*2d00*/  FSETP.GEU.AND P5, PT, R37, -126, PT ;  /* 0xc2fc00002500780b */ /* 0x000fe20003fae000 */
[----:B------:R-:W3:Y:S04]  /*2d10*/  SHFL.BFLY PT, R6, R3, 0x2, 0x1f ;  /* 0x0c401f0003067f89 */ /* 0x000ee800000e0000 */
[----:B------:R-:W-:Y:S01]  /*2d20*/  @!P3 FMUL R45, R45, 0.5 ;  /* 0x3f0000002d2db820 */ /* 0x000fe20000400000 */
[----:B------:R-:W4:Y:S01]  /*2d30*/  MUFU.EX2 R44, R65 ;  /* 0x00000041002c7308 */ /* 0x000f220000000800 */
[----:B--2---:R-:W-:Y:S01]  /*2d40*/  @!P1 FMUL R41, R41, R41 ;  /* 0x0000002929299220 */ /* 0x004fe20000400000 */
[----:B------:R-:W-:-:S05]  /*2d50*/  FSETP.GEU.AND P1, PT, R72, -126, PT ;  /* 0xc2fc00004800780b */ /* 0x000fca0003f2e000 */
[----:B------:R-:W-:Y:S01]  /*2d60*/  @!P5 FMUL R37, R37, 0.5 ;  /* 0x3f0000002525d820 */ /* 0x000fe20000400000 */
[----:B------:R-:W2:Y:S01]  /*2d70*/  MUFU.EX2 R14, R14 ;  /* 0x0000000e000e7308 */ /* 0x000ea20000000800 */
[----:B-1----:R-:W-:Y:S01]  /*2d80*/  @!P6 FMUL R40, R40, R40 ;  /* 0x000000282828e220 */ /* 0x002fe20000400000 */
[----:B------:R-:W-:-:S05]  /*2d90*/  FSETP.GEU.AND P6, PT, R69, -126, PT ;  /* 0xc2fc00004500780b */ /* 0x000fca0003fce000 */
[----:B------:R-:W-:Y:S01]  /*2da0*/  @!P1 FMUL R72, R72, 0.5 ;  /* 0x3f00000048489820 */ /* 0x000fe20000400000 */
[----:B------:R-:W1:Y:S01]  /*2db0*/  MUFU.EX2 R45, R45 ;  /* 0x0000002d002d7308 */ /* 0x000e620000000800 */
[----:B----4-:R-:W-:Y:S01]  /*2dc0*/  @!P4 FMUL R44, R44, R44 ;  /* 0x0000002c2c2cc220 */ /* 0x010fe20000400000 */
[----:B------:R-:W-:Y:S02]  /*2dd0*/  FSETP.GEU.AND P4, PT, R77, -126, PT ;  /* 0xc2fc00004d00780b */ /* 0x000fe40003f8e000 */
[----:B---3--:R-:W-:-:S03]  /*2de0*/  FMNMX R6, R3, R6, !PT ;  /* 0x0000000603067209 */ /* 0x008fc60007800000 */
[----:B------:R-:W-:Y:S01]  /*2df0*/  @!P6 FMUL R69, R69, 0.5 ;  /* 0x3f0000004545e820 */ /* 0x000fe20000400000 */
[----:B------:R-:W3:Y:S01]  /*2e00*/  MUFU.EX2 R37, R37 ;  /* 0x0000002500257308 */ /* 0x000ee20000000800 */
        /* <DEDUP_REMOVED lines=8> */
[----:B---3--:R-:W-:Y:S01]  /*2e90*/  @!P5 FMUL R37, R37, R37 ;  /* 0x000000252525d220 */ /* 0x008fe20000400000 */
[----:B------:R-:W-:-:S05]  /*2ea0*/  FSETP.GEU.AND P5, PT, R68, -126, PT ;  /* 0xc2fc00004400780b */ /* 0x000fca0003fae000 */
[----:B------:R-:W-:Y:S01]  /*2eb0*/  @!P3 FMUL R76, R76, 0.5 ;  /* 0x3f0000004c4cb820 */ /* 0x000fe20000400000 */
[----:B------:R-:W3:Y:S01]  /*2ec0*/  MUFU.EX2 R56, R77 ;  /* 0x0000004d00387308 */ /* 0x000ee20000000800 */
[----:B--2---:R-:W-:Y:S01]  /*2ed0*/  @!P1 FMUL R53, R53, R53 ;  /* 0x0000003535359220 */ /* 0x004fe20000400000 */
[----:B------:R-:W-:-:S05]  /*2ee0*/  FSETP.GEU.AND P1, PT, R81, -126, PT ;  /* 0xc2fc00005100780b */ /* 0x000fca0003f2e000 */
[----:B------:R-:W-:Y:S01]  /*2ef0*/  @!P5 FMUL R68, R68, 0.5 ;  /* 0x3f0000004444d820 */ /* 0x000fe20000400000 */
[----:B------:R-:W2:Y:S01]  /*2f00*/  MUFU.EX2 R52, R73 ;  /* 0x0000004900347308 */ /* 0x000ea20000000800 */
[----:B-1----:R-:W-:Y:S01]  /*2f10*/  @!P6 FMUL R48, R48, R48 ;  /* 0x000000303030e220 */ /* 0x002fe20000400000 */
[----:B------:R-:W-:-:S04]  /*2f20*/  FSETP.NEU.AND P6, PT, R6, -INF , PT ;  /* 0xff8000000600780b */ /* 0x000fc80003fcd000 */
[----:B------:R-:W-:Y:S01]  /*2f30*/  FSEL R0, R6, RZ, P6 ;  /* 0x000000ff06007208 */ /* 0x000fe20003000000 */
[----:B------:R-:W-:Y:S01]  /*2f40*/  @!P1 FMUL R81, R81, 0.5 ;  /* 0x3f00000051519820 */ /* 0x000fe20000400000 */
[----:B------:R-:W1:Y:S01]  /*2f50*/  MUFU.EX2 R57, R76 ;  /* 0x0000004c00397308 */ /* 0x000e620000000800 */
[----:B---3--:R-:W-:Y:S01]  /*2f60*/  @!P4 FMUL R56, R56, R56 ;  /* 0x000000383838c220 */ /* 0x008fe20000400000 */
[----:B------:R-:W-:Y:S01]  /*2f70*/  FSETP.GEU.AND P6, PT, R84, -126, PT ;  /* 0xc2fc00005400780b */ /* 0x000fe20003fce000 */
[----:B------:R-:W-:-:S04]  /*2f80*/  FMUL R0, R0, UR10 ;  /* 0x0000000a00007c20 */ /* 0x000fc80008400000 */
[--C-:B------:R-:W-:Y:S01]  /*2f90*/  FFMA R3, R27, UR10, -R0.reuse ;  /* 0x0000000a1b037c23 */ /* 0x100fe20008000800 */
[----:B------:R-:W3:Y:S01]  /*2fa0*/  MUFU.EX2 R49, R68 ;  /* 0x0000004400317308 */ /* 0x000ee20000000800 */
[--C-:B------:R-:W-:Y:S01]  /*2fb0*/  FFMA R26, R26, UR10, -R0.reuse ;  /* 0x0000000a1a1a7c23 */ /* 0x100fe20008000800 */
[--C-:B------:R-:W-:Y:S01]  /*2fc0*/  FFMA R65, R31, UR10, -R0.reuse ;  /* 0x0000000a1f417c23 */ /* 0x100fe20008000800 */
[----:B--2---:R-:W-:Y:S01]  /*2fd0*/  @!P2 FMUL R52, R52, R52 ;  /* 0x000000343434a220 */ /* 0x004fe20000400000 */
[----:B------:R-:W-:Y:S01]  /*2fe0*/  FSETP.GEU.AND P4, PT, R3, -126, PT ;  /* 0xc2fc00000300780b */ /* 0x000fe20003f8e000 */
[--C-:B------:R-:W-:Y:S01]  /*2ff0*/  FFMA R34, R34, UR10, -R0.reuse ;  /* 0x0000000a22227c23 */ /* 0x100fe20008000800 */
[----:B------:R-:W-:Y:S01]  /*3000*/  FSETP.GEU.AND P2, PT, R85, -126, PT ;  /* 0xc2fc00005500780b */ /* 0x000fe20003f4e000 */
[----:B------:R-:W-:Y:S01]  /*3010*/  @!P6 FMUL R84, R84, 0.5 ;  /* 0x3f0000005454e820 */ /* 0x000fe20000400000 */
[----:B------:R-:W2:Y:S01]  /*3020*/  MUFU.EX2 R20, R81 ;  /* 0x0000005100147308 */ /* 0x000ea20000000800 */
[----:B-1----:R-:W-:Y:S01]  /*3030*/  @!P3 FMUL R57, R57, R57 ;  /* 0x000000393939b220 */ /* 0x002fe20000400000 */
[----:B------:R-:W-:Y:S01]  /*3040*/  FSETP.GEU.AND P3, PT, R26, -126, PT ;  /* 0xc2fc00001a00780b */ /* 0x000fe20003f6e000 */
[--C-:B------:R-:W-:Y:S01]  /*3050*/  FFMA R69, R35, UR10, -R0.reuse ;  /* 0x0000000a23457c23 */ /* 0x100fe20008000800 */
[--C-:B------:R-:W-:Y:S01]  /*3060*/  FFMA R38, R38, UR10, -R0.reuse ;  /* 0x0000000a26267c23 */ /* 0x100fe20008000800 */
[--C-:B------:R-:W-:Y:S01]  /*3070*/  FFMA R30, R30, UR10, -R0.reuse ;  /* 0x0000000a1e1e7c23 */ /* 0x100fe20008000800 */
[--C-:B------:R-:W-:Y:S01]  /*3080*/  FFMA R46, R46, UR10, -R0.reuse ;  /* 0x0000000a2e2e7c23 */ /* 0x100fe20008000800 */
[--C-:B------:R-:W-:Y:S01]  /*3090*/  FFMA R50, R50, UR10, -R0.reuse ;  /* 0x0000000a32327c23 */ /* 0x100fe20008000800 */
[----:B------:R-:W1:Y:S01]  /*30a0*/  MUFU.EX2 R27, R84 ;  /* 0x00000054001b7308 */ /* 0x000e620000000800 */
[----:B---3--:R-:W-:Y:S01]  /*30b0*/  @!P5 FMUL R49, R49, R49 ;  /* 0x000000313131d220 */ /* 0x008fe20000400000 */
[----:B------:R-:W-:Y:S01]  /*30c0*/  FSETP.GEU.AND P5, PT, R80, -126, PT ;  /* 0xc2fc00005000780b */ /* 0x000fe20003fae000 */
[----:B------:R-:W-:Y:S01]  /*30d0*/  @!P4 FMUL R3, R3, 0.5 ;  /* 0x3f0000000303c820 */ /* 0x000fe20000400000 */
[----:B------:R-:W-:Y:S01]  /*30e0*/  @!P2 FMUL R85, R85, 0.5 ;  /* 0x3f0000005555a820 */ /* 0x000fe20000400000 */
[--C-:B------:R-:W-:Y:S01]  /*30f0*/  FFMA R42, R42, UR10, -R0.reuse ;  /* 0x0000000a2a2a7c23 */ /* 0x100fe20008000800 */
[--C-:B------:R-:W-:Y:S01]  /*3100*/  FFMA R55, R55, UR10, -R0.reuse ;  /* 0x0000000a37377c23 */ /* 0x100fe20008000800 */
[----:B------:R-:W-:Y:S01]  /*3110*/  @!P3 FMUL R26, R26, 0.5 ;  /* 0x3f0000001a1ab820 */ /* 0x000fe20000400000 */
[----:B------:R3:W4:Y:S01]  /*3120*/  MUFU.EX2 R64, R3 ;  /* 0x0000000300407308 */ /* 0x0007220000000800 */
[----:B--2---:R-:W-:Y:S01]  /*3130*/  @!P1 FMUL R20, R20, R20 ;  /* 0x0000001414149220 */ /* 0x004fe20000400000 */
[----:B------:R-:W-:Y:S01]  /*3140*/  FSETP.GEU.AND P1, PT, R65, -126, PT ;  /* 0xc2fc00004100780b */ /* 0x000fe20003f2e000 */
[--C-:B------:R-:W-:Y:S01]  /*3150*/  FFMA R54, R54, UR10, -R0.reuse ;  /* 0x0000000a36367c23 */ /* 0x100fe20008000800 */
[--C-:B------:R-:W-:Y:S01]  /*3160*/  FFMA R75, R75, UR10, -R0.reuse ;  /* 0x0000000a4b4b7c23 */ /* 0x100fe20008000800 */
[--C-:B------:R-:W-:Y:S01]  /*3170*/  FFMA R83, R83, UR10, -R0.reuse ;  /* 0x0000000a53537c23 */ /* 0x100fe20008000800 */
[--C-:B------:R-:W-:Y:S01]  /*3180*/  FFMA R78, R78, UR10, -R0.reuse ;  /* 0x0000000a4e4e7c23 */ /* 0x100fe20008000800 */
[----:B------:R-:W-:Y:S01]  /*3190*/  @!P5 FMUL R80, R80, 0.5 ;  /* 0x3f0000005050d820 */ /* 0x000fe20000400000 */
[----:B------:R-:W2:Y:S01]  /*31a0*/  MUFU.EX2 R60, R85 ;  /* 0x00000055003c7308 */ /* 0x000ea20000000800 */
[--C-:B---3--:R-:W-:Y:S01]  /*31b0*/  FFMA R3, R39, UR10, -R0.reuse ;  /* 0x0000000a27037c23 */ /* 0x108fe20008000800 */
[----:B-1----:R-:W-:Y:S01]  /*31c0*/  @!P6 FMUL R27, R27, R27 ;  /* 0x0000001b1b1be220 */ /* 0x002fe20000400000 */
[----:B------:R-:W-:Y:S01]  /*31d0*/  FSETP.GEU.AND P6, PT, R34, -126, PT ;  /* 0xc2fc00002200780b */ /* 0x000fe20003fce000 */
[--C-:B------:R-:W-:Y:S01]  /*31e0*/  FFMA R71, R71, UR10, -R0.reuse ;  /* 0x0000000a47477c23 */ /* 0x100fe20008000800 */
[----:B------:R-:W-:Y:S01]  /*31f0*/  FFMA R79, R79, UR10, -R0 ;  /* 0x0000000a4f4f7c23 */ /* 0x000fe20008000800 */
[----:B------:R-:W-:Y:S01]  /*3200*/  FADD R77, R29, R20 ;  /* 0x000000141d4d7221 */ /* 0x000fe20000000000 */
[----:B------:R-:W-:Y:S01]  /*3210*/  @!P1 FMUL R65, R65, 0.5 ;  /* 0x3f00000041419820 */ /* 0x000fe20000400000 */
[----:B------:R1:W3:Y:S01]  /*3220*/  MUFU.EX2 R31, R26 ;  /* 0x0000001a001f7308 */ /* 0x0002e20000000800 */
[----:B----4-:R-:W-:Y:S01]  /*3230*/  @!P4 FMUL R64, R64, R64 ;  /* 0x000000404040c220 */ /* 0x010fe20000400000 */
[----:B------:R-:W-:-:S06]  /*3240*/  FSETP.GEU.AND P4, PT, R3, -126, PT ;  /* 0xc2fc00000300780b */ /* 0x000fcc0003f8e000 */
[----:B------:R-:W4:Y:S01]  /*3250*/  MUFU.EX2 R61, R80 ;  /* 0x00000050003d7308 */ /* 0x000f220000000800 */
[----:B-1----:R-:W-:Y:S01]  /*3260*/  FFMA R26, R43, UR10, -R0 ;  /* 0x0000000a2b1a7c23 */ /* 0x002fe20008000800 */
[----:B--2---:R-:W-:Y:S01]  /*3270*/  @!P2 FMUL R60, R60, R60 ;  /* 0x0000003c3c3ca220 */ /* 0x004fe20000400000 */
[----:B------:R-:W-:Y:S01]  /*3280*/  FSETP.GEU.AND P2, PT, R69, -126, PT ;  /* 0xc2fc00004500780b */ /* 0x000fe20003f4e000 */
[----:B------:R-:W-:-:S03]  /*3290*/  @!P6 FMUL R34, R34, 0.5 ;  /* 0x3f0000002222e820 */ /* 0x000fc60000400000 */
[----:B------:R-:W-:Y:S01]  /*32a0*/  @!P4 FMUL R3, R3, 0.5 ;  /* 0x3f0000000303c820 */ /* 0x000fe20000400000 */
[----:B------:R-:W1:Y:S01]  /*32b0*/  MUFU.EX2 R68, R65 ;  /* 0x0000004100447308 */ /* 0x000e620000000800 */
[----:B---3--:R-:W-:Y:S01]  /*32c0*/  @!P3 FMUL R31, R31, R31 ;  /* 0x0000001f1f1fb220 */ /* 0x008fe20000400000 */
[----:B------:R-:W-:-:S06]  /*32d0*/  FSETP.GEU.AND P3, PT, R38, -126, PT ;  /* 0xc2fc00002600780b */ /* 0x000fcc0003f6e000 */
[----:B------:R2:W3:Y:S01]  /*32e0*/  MUFU.EX2 R39, R34 ;  /* 0x0000002200277308 */ /* 0x0004e20000000800 */
[----:B----4-:R-:W-:Y:S01]  /*32f0*/  @!P5 FMUL R61, R61, R61 ;  /* 0x0000003d3d3dd220 */ /* 0x010fe20000400000 */
[----:B------:R-:W-:Y:S01]  /*3300*/  FSETP.GEU.AND P5, PT, R30, -126, PT ;  /* 0xc2fc00001e00780b */ /* 0x000fe20003fae000 */
[----:B------:R-:W-:Y:S02]  /*3310*/  @!P2 FMUL R69, R69, 0.5 ;  /* 0x3f0000004545a820 */ /* 0x000fe40000400000 */
[----:B------:R-:W-:Y:S01]  /*3320*/  FADD R73, R36, R61 ;  /* 0x0000003d24497221 */ /* 0x000fe20000000000 */
[----:B------:R-:W-:Y:S01]  /*3330*/  F2FP.BF16.F32.PACK_AB R36, R29, R36 ;  /* 0x000000241d24723e */ /* 0x000fe200000010ff */
[----:B------:R-:W-:Y:S01]  /*3340*/  @!P3 FMUL R38, R38, 0.5 ;  /* 0x3f0000002626b820 */ /* 0x000fe20000400000 */
[----:B------:R4:W5:Y:S01]  /*3350*/  MUFU.EX2 R76, R3 ;  /* 0x00000003004c7308 */ /* 0x0009620000000800 */
[----:B-1----:R-:W-:Y:S01]  /*3360*/  @!P1 FMUL R68, R68, R68 ;  /* 0x0000004444449220 */ /* 0x002fe20000400000 */
[----:B------:R-:W-:Y:S01]  /*3370*/  FSETP.GEU.AND P1, PT, R26, -126, PT ;  /* 0xc2fc00001a00780b */ /* 0x000fe20003f2e000 */
[----:B--2---:R-:W-:-:S04]  /*3380*/  FFMA R34, R62, UR10, -R0 ;  /* 0x0000000a3e227c23 */ /* 0x004fc80008000800 */
[----:B------:R-:W-:Y:S01]  /*3390*/  @!P5 FMUL R30, R30, 0.5 ;  /* 0x3f0000001e1ed820 */ /* 0x000fe20000400000 */
[----:B------:R-:W1:Y:S01]  /*33a0*/  MUFU.EX2 R72, R69 ;  /* 0x0000004500487308 */ /* 0x000e620000000800 */
[----:B----4-:R-:W-:Y:S01]  /*33b0*/  FFMA R3, R51, UR10, -R0 ;  /* 0x0000000a33037c23 */ /* 0x010fe20008000800 */
[----:B---3--:R-:W-:Y:S01]  /*33c0*/  @!P6 FMUL R39, R39, R39 ;  /* 0x000000272727e220 */ /* 0x008fe20000400000 */
[----:B------:R-:W-:-:S04]  /*33d0*/  FSETP.GEU.AND P6, PT, R46, -126, PT ;  /* 0xc2fc00002e00780b */ /* 0x000fc80003fce000 */
[----:B------:R-:W-:Y:S01]  /*33e0*/  @!P1 FMUL R26, R26, 0.5 ;  /* 0x3f0000001a1a9820 */ /* 0x000fe20000400000 */
[----:B------:R2:W3:Y:S01]  /*33f0*/  MUFU.EX2 R43, R38 ;  /* 0x00000026002b7308 */ /* 0x0004e20000000800 */
[----:B-----5:R-:W-:Y:S01]  /*3400*/  @!P4 FMUL R76, R76, R76 ;  /* 0x0000004c4c4cc220 */ /* 0x020fe20000400000 */
[----:B------:R-:W-:-:S06]  /*3410*/  FSETP.GEU.AND P4, PT, R3, -126, PT ;  /* 0xc2fc00000300780b */ /* 0x000fcc0003f8e000 */
[----:B------:R4:W5:Y:S01]  /*3420*/  MUFU.EX2 R35, R30 ;  /* 0x0000001e00237308 */ /* 0x0009620000000800 */
[----:B-1----:R-:W-:Y:S01]  /*3430*/  @!P2 FMUL R72, R72, R72 ;  /* 0x000000484848a220 */ /* 0x002fe20000400000 */
[----:B------:R-:W-:Y:S01]  /*3440*/  @!P6 FMUL R46, R46, 0.5 ;  /* 0x3f0000002e2ee820 */ /* 0x000fe20000400000 */
[----:B--2---:R-:W-:-:S03]  /*3450*/  FFMA R38, R66, UR10, -R0 ;  /* 0x0000000a42267c23 */ /* 0x004fc60008000800 */
[----:B------:R-:W-:Y:S01]  /*3460*/  F2FP.BF16.F32.PACK_AB R29, R72, R39 ;  /* 0x00000027481d723e */ /* 0x000fe200000010ff */
[----:B------:R-:W-:Y:S01]  /*3470*/  @!P4 FMUL R3, R3, 0.5 ;  /* 0x3f0000000303c820 */ /* 0x000fe20000400000 */
[----:B------:R1:W2:Y:S01]  /*3480*/  MUFU.EX2 R80, R26 ;  /* 0x0000001a00507308 */ /* 0x0002a20000000800 */
[----:B----4-:R-:W-:Y:S01]  /*3490*/  FFMA R30, R47, UR10, -R0 ;  /* 0x0000000a2f1e7c23 */ /* 0x010fe20008000800 */
[----:B---3--:R-:W-:Y:S01]  /*34a0*/  @!P3 FMUL R43, R43, R43 ;  /* 0x0000002b2b2bb220 */ /* 0x008fe20000400000 */
[----:B------:R-:W-:-:S03]  /*34b0*/  FSETP.GEU.AND P3, PT, R50, -126, PT ;  /* 0xc2fc00003200780b */ /* 0x000fc60003f6e000 */
[----:B------:R-:W-:Y:S02]  /*34c0*/  FSETP.GEU.AND P2, PT, R30, -126, PT ;  /* 0xc2fc00001e00780b */ /* 0x000fe40003f4e000 */
[----:B------:R3:W4:Y:S01]  /*34d0*/  MUFU.EX2 R51, R46 ;  /* 0x0000002e00337308 */ /* 0x0007220000000800 */
[----:B-----5:R-:W-:Y:S01]  /*34e0*/  @!P5 FMUL R35, R35, R35 ;  /* 0x000000232323d220 */ /* 0x020fe20000400000 */
[----:B------:R-:W-:Y:S01]  /*34f0*/  FSETP.GEU.AND P5, PT, R42, -126, PT ;  /* 0xc2fc00002a00780b */ /* 0x000fe20003fae000 */
[----:B-1----:R-:W-:-:S05]  /*3500*/  FFMA R26, R58, UR10, -R0 ;  /* 0x0000000a3a1a7c23 */ /* 0x002fca0008000800 */
[----:B------:R1:W5:Y:S01]  /*3510*/  MUFU.EX2 R58, R3 ;  /* 0x00000003003a7308 */ /* 0x0003620000000800 */
[----:B--2---:R-:W-:Y:S01]  /*3520*/  @!P1 FMUL R80, R80, R80 ;  /* 0x0000005050509220 */ /* 0x004fe20000400000 */
[----:B------:R-:W-:Y:S01]  /*3530*/  FSETP.GEU.AND P1, PT, R55, -126, PT ;  /* 0xc2fc00003700780b */ /* 0x000fe20003f2e000 */
[----:B------:R-:W-:Y:S01]  /*3540*/  @!P2 FMUL R30, R30, 0.5 ;  /* 0x3f0000001e1ea820 */ /* 0x000fe20000400000 */
[----:B------:R-:W-:Y:S01]  /*3550*/  @!P3 FMUL R50, R50, 0.5 ;  /* 0x3f0000003232b820 */ /* 0x000fe20000400000 */
[--C-:B---3--:R-:W-:Y:S02]  /*3560*/  FFMA R46, R74, UR10, -R0.reuse ;  /* 0x0000000a4a2e7c23 */ /* 0x108fe40008000800 */
[----:B------:R-:W-:Y:S01]  /*3570*/  @!P5 FMUL R42, R42, 0.5 ;  /* 0x3f0000002a2ad820 */ /* 0x000fe20000400000 */
[----:B------:R2:W3:Y:S01]  /*3580*/  MUFU.EX2 R84, R30 ;  /* 0x0000001e00547308 */ /* 0x0004e20000000800 */
[----:B-1----:R-:W-:Y:S01]  /*3590*/  FFMA R3, R63, UR10, -R0 ;  /* 0x0000000a3f037c23 */ /* 0x002fe20008000800 */
[----:B----4-:R-:W-:Y:S01]  /*35a0*/  @!P6 FMUL R51, R51, R51 ;  /* 0x000000333333e220 */ /* 0x010fe20000400000 */
[----:B------:R-:W-:-:S04]  /*35b0*/  FSETP.GEU.AND P6, PT, R26, -126, PT ;  /* 0xc2fc00001a00780b */ /* 0x000fc80003fce000 */
[----:B------:R-:W-:Y:S01]  /*35c0*/  @!P1 FMUL R55, R55, 0.5 ;  /* 0x3f00000037379820 */ /* 0x000fe20000400000 */
[----:B------:R-:W1:Y:S01]  /*35d0*/  MUFU.EX2 R65, R50 ;  /* 0x0000003200417308 */ /* 0x000e620000000800 */
[----:B--2---:R-:W-:Y:S01]  /*35e0*/  FFMA R30, R59, UR10, -R0 ;  /* 0x0000000a3b1e7c23 */ /* 0x004fe20008000800 */
[----:B-----5:R-:W-:Y:S01]  /*35f0*/  @!P4 FMUL R58, R58, R58 ;  /* 0x0000003a3a3ac220 */ /* 0x020fe20000400000 */
[----:B------:R-:W-:-:S05]  /*3600*/  FSETP.GEU.AND P4, PT, R3, -126, PT ;  /* 0xc2fc00000300780b */ /* 0x000fca0003f8e000 */
[----:B------:R2:W4:Y:S01]  /*3610*/  MUFU.EX2 R47, R42 ;  /* 0x0000002a002f7308 */ /* 0x0005220000000800 */
[----:B------:R-:W-:Y:S01]  /*3620*/  @!P6 FMUL R26, R26, 0.5 ;  /* 0x3f0000001a1ae820 */ /* 0x000fe20000400000 */
[----:B---3--:R-:W-:Y:S01]  /*3630*/  @!P2 FMUL R84, R84, R84 ;  /* 0x000000545454a220 */ /* 0x008fe20000400000 */
[----:B------:R-:W-:-:S05]  /*3640*/  FSETP.GEU.AND P2, PT, R30, -126, PT ;  /* 0xc2fc00001e00780b */ /* 0x000fca0003f4e000 */
[----:B------:R3:W5:Y:S01]  /*3650*/  MUFU.EX2 R59, R55 ;  /* 0x00000037003b7308 */ /* 0x0007620000000800 */
[----:B--2---:R-:W-:Y:S01]  /*3660*/  FFMA R42, R67, UR10, -R0 ;  /* 0x0000000a432a7c23 */ /* 0x004fe20008000800 */
[----:B-1----:R-:W-:Y:S01]  /*3670*/  @!P3 FMUL R65, R65, R65 ;  /* 0x000000414141b220 */ /* 0x002fe20000400000 */
[----:B------:R-:W-:Y:S01]  /*3680*/  FSETP.GEU.AND P3, PT, R34, -126, PT ;  /* 0xc2fc00002200780b */ /* 0x000fe20003f6e000 */
[----:B------:R-:W-:-:S04]  /*3690*/  @!P4 FMUL R3, R3, 0.5 ;  /* 0x3f0000000303c820 */ /* 0x000fc80000400000 */
[----:B------:R1:W2:Y:S01]  /*36a0*/  MUFU.EX2 R62, R26 ;  /* 0x0000001a003e7308 */ /* 0x0002a20000000800 */
[----:B----4-:R-:W-:Y:S01]  /*36b0*/  @!P5 FMUL R47, R47, R47 ;  /* 0x0000002f2f2fd220 */ /* 0x010fe20000400000 */
[----:B------:R-:W-:Y:S01]  /*36c0*/  FSETP.GEU.AND P5, PT, R54, -126, PT ;  /* 0xc2fc00003600780b */ /* 0x000fe20003fae000 */
[----:B------:R-:W-:Y:S01]  /*36d0*/  @!P2 FMUL R30, R30, 0.5 ;  /* 0x3f0000001e1ea820 */ /* 0x000fe20000400000 */
[----:B---3--:R-:W-:-:S04]  /*36e0*/  FFMA R55, R86, UR10, -R0 ;  /* 0x0000000a56377c23 */ /* 0x008fc80008000800 */
[----:B------:R3:W4:Y:S01]  /*36f0*/  MUFU.EX2 R67, R3 ;  /* 0x0000000300437308 */ /* 0x0007220000000800 */
[----:B-----5:R-:W-:Y:S01]  /*3700*/  @!P1 FMUL R59, R59, R59 ;  /* 0x0000003b3b3b9220 */ /* 0x020fe20000400000 */
[----:B------:R-:W-:Y:S01]  /*3710*/  FSETP.GEU.AND P1, PT, R42, -126, PT ;  /* 0xc2fc00002a00780b */ /* 0x000fe20003f2e000 */
[----:B------:R-:W-:Y:S01]  /*3720*/  @!P3 FMUL R34, R34, 0.5 ;  /* 0x3f0000002222b820 */ /* 0x000fe20000400000 */
[----:B-1----:R-:W-:-:S03]  /*3730*/  FFMA R26, R70, UR10, -R0 ;  /* 0x0000000a461a7c23 */ /* 0x002fc60008000800 */
[----:B------:R-:W-:Y:S01]  /*3740*/  @!P5 FMUL R54, R54, 0.5 ;  /* 0x3f0000003636d820 */ /* 0x000fe20000400000 */
[----:B------:R1:W5:Y:S01]  /*3750*/  MUFU.EX2 R66, R34 ;  /* 0x0000002200427308 */ /* 0x0003620000000800 */
[--C-:B---3--:R-:W-:Y:S01]  /*3760*/  FFMA R3, R82, UR10, -R0.reuse ;  /* 0x0000000a52037c23 */ /* 0x108fe20008000800 */
[----:B--2---:R-:W-:Y:S01]  /*3770*/  @!P6 FMUL R62, R62, R62 ;  /* 0x0000003e3e3ee220 */ /* 0x004fe20000400000 */
[----:B------:R-:W-:Y:S01]  /*3780*/  FSETP.GEU.AND P6, PT, R46, -126, PT ;  /* 0xc2fc00002e00780b */ /* 0x000fe20003fce000 */
[----:B------:R-:W-:-:S03]  /*3790*/  FFMA R0, R87, UR10, -R0 ;  /* 0x0000000a57007c23 */ /* 0x000fc60008000800 */
[----:B------:R-:W-:Y:S01]  /*37a0*/  @!P1 FMUL R42, R42, 0.5 ;  /* 0x3f0000002a2a9820 */ /* 0x000fe20000400000 */
[----:B------:R-:W2:Y:S01]  /*37b0*/  MUFU.EX2 R88, R54 ;  /* 0x0000003600587308 */ /* 0x000ea20000000800 */
[----:B----4-:R-:W-:Y:S01]  /*37c0*/  @!P4 FMUL R67, R67, R67 ;  /* 0x000000434343c220 */ /* 0x010fe20000400000 */
[----:B------:R-:W-:Y:S01]  /*37d0*/  FSETP.GEU.AND P4, PT, R3, -126, PT ;  /* 0xc2fc00000300780b */ /* 0x000fe20003f8e000 */
[----:B-1----:R-:W-:-:S05]  /*37e0*/  FADD R34, R21, R52 ;  /* 0x0000003415227221 */ /* 0x002fca0000000000 */
[----:B------:R-:W1:Y:S01]  /*37f0*/  MUFU.EX2 R69, R42 ;  /* 0x0000002a00457308 */ /* 0x000e620000000800 */
[----:B-----5:R-:W-:Y:S01]  /*3800*/  @!P3 FMUL R66, R66, R66 ;  /* 0x000000424242b220 */ /* 0x020fe20000400000 */
[----:B------:R-:W-:Y:S01]  /*3810*/  FSETP.GEU.AND P3, PT, R75, -126, PT ;  /* 0xc2fc00004b00780b */ /* 0x000fe20003f6e000 */
[----:B------:R-:W-:-:S04]  /*3820*/  @!P6 FMUL R46, R46, 0.5 ;  /* 0x3f0000002e2ee820 */ /* 0x000fc80000400000 */
[----:B------:R-:W-:Y:S01]  /*3830*/  @!P4 FMUL R3, R3, 0.5 ;  /* 0x3f0000000303c820 */ /* 0x000fe20000400000 */
[----:B------:R-:W3:Y:S01]  /*3840*/  MUFU.EX2 R82, R46 ;  /* 0x0000002e00527308 */ /* 0x000ee20000000800 */
[----:B--2---:R-:W-:Y:S01]  /*3850*/  @!P5 FMUL R88, R88, R88 ;  /* 0x000000585858d220 */ /* 0x004fe20000400000 */
[----:B------:R-:W-:-:S05]  /*3860*/  FSETP.GEU.AND P5, PT, R38, -126, PT ;  /* 0xc2fc00002600780b */ /* 0x000fca0003fae000 */
[----:B------:R-:W-:Y:S01]  /*3870*/  @!P3 FMUL R75, R75, 0.5 ;  /* 0x3f0000004b4bb820 */ /* 0x000fe20000400000 */
[----:B------:R2:W4:Y:S01]  /*3880*/  MUFU.EX2 R90, R3 ;  /* 0x00000003005a7308 */ /* 0x0005220000000800 */
[----:B-1----:R-:W-:Y:S01]  /*3890*/  @!P1 FMUL R69, R69, R69 ;  /* 0x0000004545459220 */ /* 0x002fe20000400000 */
[----:B------:R-:W-:-:S03]  /*38a0*/  FSETP.GEU.AND P1, PT, R83, -126, PT ;  /* 0xc2fc00005300780b */ /* 0x000fc60003f2e000 */
[----:B------:R-:W-:Y:S02]  /*38b0*/  FADD R54, R72, R69 ;  /* 0x0000004548367221 */ /* 0x000fe40000000000 */
[----:B------:R-:W-:Y:S01]  /*38c0*/  @!P5 FMUL R38, R38, 0.5 ;  /* 0x3f0000002626d820 */ /* 0x000fe20000400000 */
[----:B------:R1:W5:Y:S01]  /*38d0*/  MUFU.EX2 R63, R30 ;  /* 0x0000001e003f7308 */ /* 0x0003620000000800 */
[----:B---3--:R-:W-:Y:S01]  /*38e0*/  @!P6 FMUL R82, R82, R82 ;  /* 0x000000525252e220 */ /* 0x008fe20000400000 */
[----:B------:R-:W-:Y:S01]  /*38f0*/  FSETP.GEU.AND P6, PT, R78, -126, PT ;  /* 0xc2fc00004e00780b */ /* 0x000fe20003fce000 */
[----:B--2---:R-:W-:Y:S01]  /*3900*/  FADD R3, R24, R37 ;  /* 0x0000002518037221 */ /* 0x004fe20000000000 */
[----:B------:R-:W-:-:S03]  /*3910*/  F2FP.BF16.F32.PACK_AB R24, R9, R24 ;  /* 0x000000180918723e */ /* 0x000fc600000010ff */
[----:B------:R-:W-:Y:S01]  /*3920*/  @!P1 FMUL R83, R83, 0.5 ;  /* 0x3f00000053539820 */ /* 0x000fe20000400000 */
[----:B------:R2:W3:Y:S01]  /*3930*/  MUFU.EX2 R70, R38 ;  /* 0x0000002600467308 */ /* 0x0004e20000000800 */
[----:B----4-:R-:W-:Y:S01]  /*3940*/  @!P4 FMUL R90, R90, R90 ;  /* 0x0000005a5a5ac220 */ /* 0x010fe20000400000 */
[----:B------:R-:W-:Y:S01]  /*3950*/  FSETP.GEU.AND P4, PT, R55, -126, PT ;  /* 0xc2fc00003700780b */ /* 0x000fe20003f8e000 */
[----:B-1----:R-:W-:Y:S01]  /*3960*/  FADD R30, R32, R53 ;  /* 0x00000035201e7221 */ /* 0x002fe20000000000 */
[----:B------:R-:W-:Y:S01]  /*3970*/  F2FP.BF16.F32.PACK_AB R32, R21, R32 ;  /* 0x000000201520723e */ /* 0x000fe200000010ff */
[----:B------:R-:W-:Y:S02]  /*3980*/  FADD R89, R65, R90 ;  /* 0x0000005a41597221 */ /* 0x000fe40000000000 */
[----:B------:R-:W-:Y:S01]  /*3990*/  @!P6 FMUL R78, R78, 0.5 ;  /* 0x3f0000004e4ee820 */ /* 0x000fe20000400000 */
[----:B------:R-:W1:Y:S01]  /*39a0*/  MUFU.EX2 R75, R75 ;  /* 0x0000004b004b7308 */ /* 0x000e620000000800 */
[----:B-----5:R-:W-:Y:S01]  /*39b0*/  @!P2 FMUL R63, R63, R63 ;  /* 0x0000003f3f3fa220 */ /* 0x020fe20000400000 */
[----:B------:R-:W-:Y:S01]  /*39c0*/  FSETP.GEU.AND P2, PT, R26, -126, PT ;  /* 0xc2fc00001a00780b */ /* 0x000fe20003f4e000 */
[----:B--2---:R-:W-:Y:S01]  /*39d0*/  FADD R38, R3, R30 ;  /* 0x0000001e03267221 */ /* 0x004fe20000000000 */
[----:B------:R-:W-:Y:S01]  /*39e0*/  FADD R3, R9, R40 ;  /* 0x0000002809037221 */ /* 0x000fe20000000000 */
[----:B------:R-:W-:Y:S01]  /*39f0*/  FADD R30, R13, R44 ;  /* 0x0000002c0d1e7221 */ /* 0x000fe20000000000 */
[----:B------:R-:W-:Y:S01]  /*3a00*/  F2FP.BF16.F32.PACK_AB R40, R40, R37 ;  /* 0x000000252828723e */ /* 0x000fe200000010ff */
[----:B------:R-:W-:Y:S01]  /*3a10*/  @!P4 FMUL R55, R55, 0.5 ;  /* 0x3f0000003737c820 */ /* 0x000fe20000400000 */
[----:B------:R-:W2:Y:S01]  /*3a20*/  MUFU.EX2 R83, R83 ;  /* 0x0000005300537308 */ /* 0x000ea20000000800 */
[----:B---3--:R-:W-:Y:S01]  /*3a30*/  @!P5 FMUL R70, R70, R70 ;  /* 0x000000464646d220 */ /* 0x008fe20000400000 */
[----:B------:R-:W-:Y:S01]  /*3a40*/  FSETP.GEU.AND P5, PT, R71, -126, PT ;  /* 0xc2fc00004700780b */ /* 0x000fe20003fae000 */
[----:B------:R-:W-:Y:S01]  /*3a50*/  FADD R42, R3, R34 ;  /* 0x00000022032a7221 */ /* 0x000fe20000000000 */
[----:B------:R-:W-:Y:S01]  /*3a60*/  FADD R85, R30, R77 ;  /* 0x0000004d1e557221 */ /* 0x000fe20000000000 */
[----:B------:R-:W-:Y:S01]  /*3a70*/  FADD R3, R11, R14 ;  /* 0x0000000e0b037221 */ /* 0x000fe20000000000 */
[----:B------:R-:W-:Y:S01]  /*3a80*/  FADD R34, R25, R56 ;  /* 0x0000003819227221 */ /* 0x000fe20000000000 */
[----:B------:R-:W-:Y:S01]  /*3a90*/  @!P2 FMUL R26, R26, 0.5 ;  /* 0x3f0000001a1aa820 */ /* 0x000fe20000400000 */
[----:B------:R-:W3:Y:S01]  /*3aa0*/  MUFU.EX2 R78, R78 ;  /* 0x0000004e004e7308 */ /* 0x000ee20000000800 */
[----:B-1----:R-:W-:Y:S01]  /*3ab0*/  @!P3 FMUL R75, R75, R75 ;  /* 0x0000004b4b4bb220 */ /* 0x002fe20000400000 */
[----:B------:R-:W-:Y:S01]  /*3ac0*/  FSETP.GEU.AND P3, PT, R79, -126, PT ;  /* 0xc2fc00004f00780b */ /* 0x000fe20003f6e000 */
[----:B------:R-:W-:Y:S01]  /*3ad0*/  FADD R30, R15, R48 ;  /* 0x000000300f1e7221 */ /* 0x000fe20000000000 */
[----:B------:R-:W-:Y:S01]  /*3ae0*/  FADD R77, R33, R60 ;  /* 0x0000003c214d7221 */ /* 0x000fe20000000000 */
[----:B------:R-:W-:Y:S01]  /*3af0*/  FADD R3, R3, R34 ;  /* 0x0000002203037221 */ /* 0x000fe20000000000 */
[----:B------:R-:W-:Y:S01]  /*3b00*/  FADD R50, R39, R70 ;  /* 0x0000004627327221 */ /* 0x000fe20000000000 */
[----:B------:R-:W-:Y:S01]  /*3b10*/  @!P5 FMUL R71, R71, 0.5 ;  /* 0x3f0000004747d820 */ /* 0x000fe20000400000 */
[----:B------:R1:W4:Y:S01]  /*3b20*/  MUFU.EX2 R74, R26 ;  /* 0x0000001a004a7308 */ /* 0x0003220000000800 */
[----:B--2---:R-:W-:Y:S01]  /*3b30*/  @!P1 FMUL R83, R83, R83 ;  /* 0x0000005353539220 */ /* 0x004fe20000400000 */
[----:B------:R-:W-:Y:S01]  /*3b40*/  FSETP.GEU.AND P1, PT, R0, -126, PT ;  /* 0xc2fc00000000780b */ /* 0x000fe20003f2e000 */
[----:B------:R-:W-:Y:S01]  /*3b50*/  FADD R30, R30, R77 ;  /* 0x0000004d1e1e7221 */ /* 0x000fe20000000000 */
[----:B------:R-:W-:Y:S01]  /*3b60*/  FADD R77, R47, R82 ;  /* 0x000000522f4d7221 */ /* 0x000fe20000000000 */
[----:B------:R-:W-:Y:S01]  /*3b70*/  FADD R34, R64, R63 ;  /* 0x0000003f40227221 */ /* 0x000fe20000000000 */
[----:B------:R-:W-:Y:S01]  /*3b80*/  FADD R87, R80, R75 ;  /* 0x0000004b50577221 */ /* 0x000fe20000000000 */
[----:B------:R-:W-:Y:S01]  /*3b90*/  @!P3 FMUL R79, R79, 0.5 ;  /* 0x3f0000004f4fb820 */ /* 0x000fe20000400000 */
[----:B------:R-:W2:Y:S01]  /*3ba0*/  MUFU.EX2 R55, R55 ;  /* 0x0000003700377308 */ /* 0x000ea20000000800 */
[----:B-1----:R-:W-:Y:S01]  /*3bb0*/  FADD R26, R28, R45 ;  /* 0x0000002d1c1a7221 */ /* 0x002fe20000000000 */
[----:B---3--:R-:W-:Y:S01]  /*3bc0*/  @!P6 FMUL R78, R78, R78 ;  /* 0x0000004e4e4ee220 */ /* 0x008fe20000400000 */
[----:B------:R-:W-:Y:S01]  /*3bd0*/  FADD R95, R50, R89 ;  /* 0x00000059325f7221 */ /* 0x000fe20000000000 */
[----:B------:R-:W-:Y:S01]  /*3be0*/  FADD R93, R34, R87 ;  /* 0x00000057225d7221 */ /* 0x000fe20000000000 */
[----:B------:R-:W-:Y:S01]  /*3bf0*/  FADD R81, R26, R73 ;  /* 0x000000491a517221 */ /* 0x000fe20000000000 */
[----:B------:R-:W-:Y:S01]  /*3c00*/  FADD R26, R4, R41 ;  /* 0x00000029041a7221 */ /* 0x000fe20000000000 */
[----:B------:R-:W-:Y:S01]  /*3c10*/  FADD R73, R10, R57 ;  /* 0x000000390a497221 */ /* 0x000fe20000000000 */
[----:B------:R-:W-:Y:S01]  /*3c20*/  @!P1 FMUL R0, R0, 0.5 ;  /* 0x3f00000000009820 */ /* 0x000fe20000400000 */
[----:B------:R-:W1:Y:S01]  /*3c30*/  MUFU.EX2 R71, R71 ;  /* 0x0000004700477308 */ /* 0x000e620000000800 */
[----:B----4-:R-:W-:Y:S01]  /*3c40*/  @!P2 FMUL R74, R74, R74 ;  /* 0x0000004a4a4aa220 */ /* 0x010fe20000400000 */
[----:B------:R-:W-:Y:S01]  /*3c50*/  FADD R46, R26, R73 ;  /* 0x000000491a2e7221 */ /* 0x000fe20000000000 */
[----:B------:R-:W-:Y:S01]  /*3c60*/  FADD R26, R8, R49 ;  /* 0x00000031081a7221 */ /* 0x000fe20000000000 */
[----:B------:R-:W-:Y:S01]  /*3c70*/  FADD R73, R12, R27 ;  /* 0x0000001b0c497221 */ /* 0x000fe20000000000 */
[----:B------:R-:W-:Y:S01]  /*3c80*/  FADD R34, R43, R74 ;  /* 0x0000004a2b227221 */ /* 0x000fe20000000000 */
[----:B------:R-:W-:Y:S01]  /*3c90*/  FADD R91, R58, R83 ;  /* 0x000000533a5b7221 */ /* 0x000fe20000000000 */
[----:B------:R-:W-:Y:S01]  /*3ca0*/  FADD R38, R38, R81 ;  /* 0x0000005126267221 */ /* 0x000fe20000000000 */
[----:B------:R-:W3:Y:S01]  /*3cb0*/  MUFU.EX2 R79, R79 ;  /* 0x0000004f004f7308 */ /* 0x000ee20000000800 */
[----:B------:R-:W-:Y:S01]  /*3cc0*/  FADD R73, R26, R73 ;  /* 0x000000491a497221 */ /* 0x000fe20000000000 */
[----:B------:R-:W-:Y:S01]  /*3cd0*/  FADD R26, R31, R62 ;  /* 0x0000003e1f1a7221 */ /* 0x000fe20000000000 */
[----:B--2---:R-:W-:Y:S01]  /*3ce0*/  @!P4 FMUL R55, R55, R55 ;  /* 0x000000373737c220 */ /* 0x004fe20000400000 */
[----:B------:R-:W-:Y:S01]  /*3cf0*/  FADD R54, R54, R91 ;  /* 0x0000005b36367221 */ /* 0x000fe20000000000 */
[----:B------:R-:W-:Y:S01]  /*3d00*/  FADD R42, R42, R85 ;  /* 0x000000552a2a7221 */ /* 0x000fe20000000000 */
[----:B------:R-:W-:Y:S01]  /*3d10*/  FADD R92, R26, R77 ;  /* 0x0000004d1a5c7221 */ /* 0x000fe20000000000 */
[----:B------:R-:W-:Y:S01]  /*3d20*/  FADD R77, R51, R78 ;  /* 0x0000004e334d7221 */ /* 0x000fe20000000000 */
[----:B------:R2:W4:Y:S01]  /*3d30*/  MUFU.EX2 R86, R0 ;  /* 0x0000000000567308 */ /* 0x0005220000000800 */
[----:B------:R-:W-:Y:S01]  /*3d40*/  FADD R89, R88, R55 ;  /* 0x0000003758597221 */ /* 0x000fe20000000000 */
[----:B-1----:R-:W-:Y:S01]  /*3d50*/  @!P5 FMUL R71, R71, R71 ;  /* 0x000000474747d220 */ /* 0x002fe20000400000 */
[----:B------:R-:W-:Y:S01]  /*3d60*/  FADD R26, R68, R67 ;  /* 0x00000043441a7221 */ /* 0x000fe20000000000 */
[----:B------:R-:W-:Y:S01]  /*3d70*/  FADD R92, R92, R95 ;  /* 0x0000005f5c5c7221 */ /* 0x000fe20000000000 */
[----:B------:R-:W-:Y:S01]  /*3d80*/  FADD R89, R34, R89 ;  /* 0x0000005922597221 */ /* 0x000fe20000000000 */
[----:B------:R-:W-:Y:S01]  /*3d90*/  FADD R50, R76, R71 ;  /* 0x000000474c327221 */ /* 0x000fe20000000000 */
[----:B------:R-:W-:Y:S01]  /*3da0*/  FADD R54, R93, R54 ;  /* 0x000000365d367221 */ /* 0x000fe20000000000 */
[----:B------:R-:W-:Y:S01]  /*3db0*/  FADD R73, R46, R73 ;  /* 0x000000492e497221 */ /* 0x000fe20000000000 */
[----:B--2---:R-:W-:Y:S01]  /*3dc0*/  FADD R0, R35, R66 ;  /* 0x0000004223007221 */ /* 0x004fe20000000000 */
[----:B---3--:R-:W-:Y:S01]  /*3dd0*/  @!P3 FMUL R79, R79, R79 ;  /* 0x0000004f4f4fb220 */ /* 0x008fe20000400000 */
[----:B------:R-:W-:Y:S01]  /*3de0*/  FADD R3, R3, R30 ;  /* 0x0000001e03037221 */ /* 0x000fe20000000000 */
[----:B------:R-:W-:Y:S01]  /*3df0*/  FADD R38, R38, R73 ;  /* 0x0000004926267221 */ /* 0x000fe20000000000 */
[----:B------:R-:W-:Y:S01]  /*3e00*/  FADD R0, R0, R77 ;  /* 0x0000004d00007221 */ /* 0x000fe20000000000 */
[----:B------:R-:W-:Y:S01]  /*3e10*/  FADD R87, R84, R79 ;  /* 0x0000004f54577221 */ /* 0x000fe20000000000 */
[----:B------:R-:W-:Y:S01]  /*3e20*/  FADD R3, R42, R3 ;  /* 0x000000032a037221 */ /* 0x000fe20000000000 */
[----:B------:R-:W-:Y:S01]  /*3e30*/  F2FP.BF16.F32.PACK_AB R34, R25, R10 ;  /* 0x0000000a1922723e */ /* 0x000fe200000010ff */
[----:B----4-:R-:W-:Y:S01]  /*3e40*/  @!P1 FMUL R86, R86, R86 ;  /* 0x0000005656569220 */ /* 0x010fe20000400000 */
[----:B------:R-:W-:Y:S01]  /*3e50*/  FADD R89, R0, R89 ;  /* 0x0000005900597221 */ /* 0x000fe20000000000 */
[----:B------:R-:W-:Y:S01]  /*3e60*/  MOV R0, UR6 ;  /* 0x0000000600007c02 */ /* 0x000fe20008000f00 */
[----:B------:R-:W-:Y:S01]  /*3e70*/  FADD R26, R26, R87 ;  /* 0x000000571a1a7221 */ /* 0x000fe20000000000 */
[----:B------:R-:W-:Y:S01]  /*3e80*/  FADD R91, R59, R86 ;  /* 0x000000563b5b7221 */ /* 0x000fe20000000000 */
[----:B------:R-:W-:Y:S01]  /*3e90*/  FADD R89, R92, R89 ;  /* 0x000000595c597221 */ /* 0x000fe20000000000 */
[----:B------:R1:W-:Y:S01]  /*3ea0*/  SYNCS.ARRIVE.TRANS64.A1T0 RZ, [R0+UR4], RZ ;  /* 0x000000ff00ff79a7 */ /* 0x0003e20008100004 */
[----:B------:R-:W-:Y:S01]  /*3eb0*/  UIADD3 UR4, UR37, 0x1, URZ ;  /* 0x0000000125047890 */ /* 0x000fe2000fffe03f */
[----:B------:R-:W-:Y:S01]  /*3ec0*/  FADD R91, R50, R91 ;  /* 0x0000005b325b7221 */ /* 0x000fe20000000000 */
[----:B------:R-:W-:Y:S01]  /*3ed0*/  FADD R3, R38, R3 ;  /* 0x0000000326037221 */ /* 0x000fe20000000000 */
[----:B------:R-:W-:Y:S01]  /*3ee0*/  F2FP.BF16.F32.PACK_AB R38, R33, R12 ;  /* 0x0000000c2126723e */ /* 0x000fe200000010ff */
[----:B------:R-:W-:Y:S01]  /*3ef0*/  UISETP.NE.AND UP0, UPT, UR4, 0x5, UPT ;  /* 0x000000050400788c */ /* 0x000fe2000bf05270 */
[----:B------:R-:W-:Y:S01]  /*3f00*/  FADD R91, R26, R91 ;  /* 0x0000005b1a5b7221 */ /* 0x000fe20000000000 */
[----:B------:R-:W-:-:S02]  /*3f10*/  F2FP.BF16.F32.PACK_AB R46, R48, R49 ;  /* 0x00000031302e723e */ /* 0x000fc400000010ff */
[----:B------:R-:W-:Y:S01]  /*3f20*/  USEL UR6, URZ, 0x1, UP0 ;  /* 0x000000013f067887 */ /* 0x000fe20008000000 */
[----:B------:R-:W-:Y:S01]  /*3f30*/  FADD R54, R54, R91 ;  /* 0x0000005b36367221 */ /* 0x000fe20000000000 */
[----:B------:R-:W-:Y:S01]  /*3f40*/  USEL UR4, UR4, URZ, UP0 ;  /* 0x0000003f04047287 */ /* 0x000fe20008000000 */
[----:B------:R-:W-:Y:S02]  /*3f50*/  F2FP.BF16.F32.PACK_AB R25, R64, R31 ;  /* 0x0000001f4019723e */ /* 0x000fe400000010ff */
[----:B-1----:R-:W-:Y:S01]  /*3f60*/  FADD R0, R89, R54 ;  /* 0x0000003659007221 */ /* 0x002fe20000000000 */
[----:B------:R-:W-:Y:S02]  /*3f70*/  F2FP.BF16.F32.PACK_AB R54, R60, R27 ;  /* 0x0000001b3c36723e */ /* 0x000fe400000010ff */
[----:B------:R-:W-:Y:S02]  /*3f80*/  LOP3.LUT R19, R19, UR6, RZ, 0x3c, !PT ;  /* 0x0000000613137c12 */ /* 0x000fe4000f8e3cff */
[----:B------:R-:W-:-:S02]  /*3f90*/  F2FP.BF16.F32.PACK_AB R27, R68, R35 ;  /* 0x00000023441b723e */ /* 0x000fc400000010ff */
[----:B------:R-:W-:Y:S02]  /*3fa0*/  F2FP.BF16.F32.PACK_AB R42, R14, R41 ;  /* 0x000000290e2a723e */ /* 0x000fe400000010ff */
[----:B------:R-:W-:Y:S02]  /*3fb0*/  F2FP.BF16.F32.PACK_AB R44, R44, R45 ;  /* 0x0000002d2c2c723e */ /* 0x000fe400000010ff */
[----:B------:R-:W-:Y:S02]  /*3fc0*/  F2FP.BF16.F32.PACK_AB R48, R52, R53 ;  /* 0x000000353430723e */ /* 0x000fe400000010ff */
[----:B------:R-:W-:Y:S02]  /*3fd0*/  F2FP.BF16.F32.PACK_AB R31, R76, R43 ;  /* 0x0000002b4c1f723e */ /* 0x000fe400000010ff */
[----:B------:R-:W-:Y:S02]  /*3fe0*/  F2FP.BF16.F32.PACK_AB R33, R80, R47 ;  /* 0x0000002f5021723e */ /* 0x000fe400000010ff */
        /* <DEDUP_REMOVED lines=14> */
[----:B------:R-:W-:Y:S01]  /*40d0*/  F2FP.BF16.F32.PACK_AB R53, R83, R90 ;  /* 0x0000005a5335723e */ /* 0x000fe200000010ff */
[----:B------:R-:W-:Y:S06]  /*40e0*/  @!P0 BRA `(.L_x_21) ;  /* 0x0000000000048947 */ /* 0x000fec0003800000 */
[----:B------:R-:W-:Y:S01]  /*40f0*/  BPT.TRAP 0x1 ;  /* 0x000000040000795c */ /* 0x000fe20000300000 */
.L_x_21:
[----:B------:R-:W-:Y:S01]  /*4100*/  ULEA UR6, UR4, UR38, 0x3 ;  /* 0x0000002604067291 */ /* 0x000fe2000f8e183f */
[----:B------:R-:W-:-:S08]  /*4110*/  SHF.L.U32 R4, R19, 0x1f, RZ ;  /* 0x0000001f13047819 */ /* 0x000fd000000006ff */
[----:B------:R-:W1:Y:S02]  /*4120*/  SYNCS.PHASECHK.TRANS64.TRYWAIT P1, [UR6+0x40400], R4 ;  /* 0x04040004ff0075a7 */ /* 0x000e640008020146 */
[----:B-1----:R-:W-:Y:S05]  /*4130*/  @!P1 BRA `(.L_x_22) ;  /* 0x000000d000649947 */ /* 0x002fea0003800000 */
.L_x_131:
[----:B------:R-:W-:Y:S01]  /*4140*/  UIMAD UR6, UR4, 0xa00, UR7 ;  /* 0x00000a00040678a4 */ /* 0x000fe2000f8e0207 */
[----:B------:R-:W-:Y:S01]  /*4150*/  WARPGROUP.ARRIVE ;  /* 0x00000000000079c5 */ /* 0x000fe20000000000 */
[----:B------:R-:W-:Y:S01]  /*4160*/  UMOV UR11, 0x80000020 ;  /* 0x80000020000b7882 */ /* 0x000fe20000000000 */
[----:B------:R-:W-:Y:S01]  /*4170*/  F2FP.BF16.F32.PACK_AB R55, R86, R55 ;  /* 0x000000375637723e */ /* 0x000fe200000010ff */
[----:B------:R-:W-:Y:S02]  /*4180*/  UIADD3 UR14, UR6, 0x200, URZ ;  /* 0x00000200060e7890 */ /* 0x000fe4000fffe03f */
[----:B------:R-:W-:Y:S02]  /*4190*/  UIADD3 UR15, UR6, 0x400, URZ ;  /* 0x00000400060f7890 */ /* 0x000fe4000fffe03f */
[----:B------:R-:W-:Y:S01]  /*41a0*/  UMOV UR10, UR6 ;  /* 0x00000006000a7c82 */ /* 0x000fe20008000000 */
[----:B------:R-:W-:Y:S01]  /*41b0*/  UIADD3 UR18, UR6, 0x600, URZ ;  /* 0x0000060006127890 */ /* 0x000fe2000fffe03f */
[----:B------:R-:W-:Y:S01]  /*41c0*/  HGMMA.64x32x16.F32.BF16 R152, R24, gdesc[UR8].tnspB, RZ, !UPT, gsb0 ;  /* 0x4060000818987df0 */ /* 0x000fe2000c0018ff */
[----:B------:R-:W-:Y:S01]  /*41d0*/  UMOV UR10, UR14 ;  /* 0x0000000e000a7c82 */ /* 0x000fe20008000000 */
[----:B------:R-:W-:Y:S01]  /*41e0*/  UMOV UR11, 0x80000020 ;  /* 0x80000020000b7882 */ /* 0x000fe20000000000 */
[----:B------:R-:W-:-:S02]  /*41f0*/  UIADD3 UR19, UR6, 0x800, URZ ;  /* 0x0000080006137890 */ /* 0x000fc4000fffe03f */
[----:B------:R-:W-:Y:S01]  /*4200*/  UIADD3 UR14, UR6, 0x240, URZ ;  /* 0x00000240060e7890 */ /* 0x000fe2000fffe03f */
[----:B------:R-:W-:Y:S02]  /*4210*/  WARPGROUP.DEPBAR.LE gsb0, 0x0 ;  /* 0x00008000000079c5 */ /* 0x000fe40000010000 */
[----:B------:R-:W-:-:S06]  /*4220*/  WARPGROUP.ARRIVE ;  /* 0x00000000000079c5 */ /* 0x000fcc0000000000 */
[----:B------:R-:W-:Y:S01]  /*4230*/  HGMMA.64x32x16.F32.BF16 R136, R24, gdesc[UR8].tnspB, RZ, !UPT, gsb0 ;  /* 0x4060000818887df0 */ /* 0x000fe2000c0018ff */
[----:B------:R-:W-:Y:S01]  /*4240*/  UMOV UR10, UR15 ;  /* 0x0000000f000a7c82 */ /* 0x000fe20008000000 */
[----:B------:R-:W-:Y:S01]  /*4250*/  UMOV UR11, 0x80000020 ;  /* 0x80000020000b7882 */ /* 0x000fe20000000000 */
        /* <DEDUP_REMOVED lines=16> */
[----:B------:R-:W-:Y:S01]  /*4360*/  UIADD3 UR10, UR6, 0x40, URZ ;  /* 0x00000040060a7890 */ /* 0x000fe2000fffe03f */
[----:B------:R-:W-:Y:S01]  /*4370*/  UMOV UR11, 0x80000020 ;  /* 0x80000020000b7882 */ /* 0x000fe20000000000 */
[----:B------:R-:W-:Y:S02]  /*4380*/  WARPGROUP.DEPBAR.LE gsb0, 0x0 ;  /* 0x00008000000079c5 */ /* 0x000fe40000010000 */
[----:B------:R-:W-:-:S06]  /*4390*/  WARPGROUP.ARRIVE ;  /* 0x00000000000079c5 */ /* 0x000fcc0000000000 */
[----:B------:R-:W-:Y:S01]  /*43a0*/  HGMMA.64x32x16.F32.BF16 R152, R28, gdesc[UR8].tnspB, R152, gsb0 ;  /* 0x406000081c987df0 */ /* 0x000fe20008001898 */
[----:B------:R-:W-:Y:S01]  /*43b0*/  UMOV UR10, UR14 ;  /* 0x0000000e000a7c82 */ /* 0x000fe20008000000 */
[----:B------:R-:W-:Y:S01]  /*43c0*/  UMOV UR11, 0x80000020 ;  /* 0x80000020000b7882 */ /* 0x000fe20000000000 */
[----:B------:R-:W-:Y:S01]  /*43d0*/  UIADD3 UR14, UR6, 0x280, URZ ;  /* 0x00000280060e7890 */ /* 0x000fe2000fffe03f */
        /* <DEDUP_REMOVED lines=162> */
[----:B------:R-:W-:Y:S02]  /*4e00*/  WARPGROUP.DEPBAR.LE gsb0, 0x0 ;  /* 0x00008000000079c5 */ /* 0x000fe40000010000 */
[----:B------:R-:W-:-:S06]  /*4e10*/  WARPGROUP.ARRIVE ;  /* 0x00000000000079c5 */ /* 0x000fcc0000000000 */
[----:B------:R-:W-:Y:S01]  /*4e20*/  HGMMA.64x32x16.F32.BF16 R88, R48, gdesc[UR8].tnspB, R88, gsb0 ;  /* 0x4060000830587df0 */ /* 0x000fe20008001858 */
[----:B------:R-:W-:Y:S01]  /*4e30*/  UIADD3 UR10, UR6, 0x1c0, URZ ;  /* 0x000001c0060a7890 */ /* 0x000fe2000fffe03f */
        /* <DEDUP_REMOVED lines=24> */
[----:B------:R-:W-:Y:S03]  /*4fc0*/  HGMMA.64x32x16.F32.BF16 R88, R52, gdesc[UR8].tnspB, R88, gsb0 ;  /* 0x4060000834587df0 */ /* 0x000fe60008001858 */
[----:B------:R-:W-:Y:S02]  /*4fd0*/  WARPGROUP.DEPBAR.LE gsb0, 0x0 ;  /* 0x00008000000079c5 */ /* 0x000fe40000010000 */
[----:B------:R-:W-:Y:S05]  /*4fe0*/  @!P0 BRA `(.L_x_23) ;  /* 0x0000000000048947 */ /* 0x000fea0003800000 */
[----:B------:R-:W-:Y:S01]  /*4ff0*/  BPT.TRAP 0x1 ;  /* 0x000000040000795c */ /* 0x000fe20000300000 */
.L_x_23:
[----:B------:R-:W-:Y:S02]  /*5000*/  UISETP.GT.U32.AND UP0, UPT, UR59, 0x1, UPT ;  /* 0x000000013b00788c */ /* 0x000fe4000bf04070 */
[----:B------:R-:W-:-:S04]  /*5010*/  UIADD3 UR5, UR5, 0x40428, URZ ;  /* 0x0004042805057890 */ /* 0x000fc8000fffe03f */
[----:B------:R-:W-:Y:S01]  /*5020*/  PLOP3.LUT P1, PT, PT, PT, UP0, 0x80, 0x0 ;  /* 0x000000000000781c */ /* 0x000fe20003f2f008 */
[----:B------:R-:W-:-:S09]  /*5030*/  UPRMT UR5, URZ, 0x654, UR5 ;  /* 0x000006543f057896 */ /* 0x000fd20008000005 */
[----:B------:R-:W-:Y:S03]  /*5040*/  SYNCS.ARRIVE.TRANS64.RED.A1T0 RZ, [UR5], RZ ;  /* 0x000000ffffff79a7 */ /* 0x000fe60008100405 */
[----:B------:R-:W-:Y:S05]  /*5050*/  @P1 BRA `(.L_x_24) ;  /* 0x0000000000041947 */ /* 0x000fea0003800000 */
[----:B------:R-:W-:Y:S01]  /*5060*/  BPT.TRAP 0x1 ;  /* 0x000000040000795c */ /* 0x000fe20000300000 */
.L_x_24:
[----:B------:R-:W-:Y:S01]  /*5070*/  UIADD3 UR37, UR4, 0x1, URZ ;  /* 0x0000000104257890 */ /* 0x000fe2000fffe03f */
[C---:B------:R-:W-:Y:S01]  /*5080*/  ISETP.GE.AND P2, PT, R7.reuse, 0x3, PT ;  /* 0x000000030700780c */ /* 0x040fe20003f46270 */
[----:B-1----:R-:W-:Y:S01]  /*5090*/  VIADD R4, R168, 0x80 ;  /* 0x00000080a8047836 */ /* 0x002fe20000000000 */
[----:B------:R-:W-:Y:S01]  /*50a0*/  IADD3 R7, R7, -0x1, RZ ;  /* 0xffffffff07077810 */ /* 0x000fe20007ffe0ff */
[----:B------:R-:W-:-:S04]  /*50b0*/  UISETP.NE.AND UP0, UPT, UR37, 0x5, UPT ;  /* 0x000000052500788c */ /* 0x000fc8000bf05270 */
[----:B------:R-:W-:Y:S02]  /*50c0*/  USEL UR5, URZ, 0x1, UP0 ;  /* 0x000000013f057887 */ /* 0x000fe40008000000 */
[----:B------:R-:W-:-:S04]  /*50d0*/  USEL UR37, UR37, URZ, UP0 ;  /* 0x0000003f25257287 */ /* 0x000fc80008000000 */
[----:B------:R-:W-:Y:S01]  /*50e0*/  LOP3.LUT R19, R19, UR5, RZ, 0x3c, !PT ;  /* 0x0000000513137c12 */ /* 0x000fe2000f8e3cff */
[----:B------:R-:W-:Y:S07]  /*50f0*/  @!P2 BRA `(.L_x_25) ;  /* 0x000000380074a947 */ /* 0x000fee0003800000 */
[----:B------:R-:W-:Y:S01]  /*5100*/  MOV R9, R5 ;  /* 0x0000000500097202 */ /* 0x000fe20000000f00 */
[----:B------:R-:W-:Y:S01]  /*5110*/  ULDC UR5, c[0x0][0x604] ;  /* 0x0001810000057ab9 */ /* 0x000fe20000000800 */
[----:B------:R-:W-:-:S07]  /*5120*/  MOV R11, R6 ;  /* 0x00000006000b7202 */ /* 0x000fce0000000f00 */
.L_x_36:
[----:B-1----:R-:W-:Y:S05]  /*5130*/  @!P0 BRA `(.L_x_26) ;  /* 0x0000000000048947 */ /* 0x002fea0003800000 */
[----:B------:R-:W-:Y:S01]  /*5140*/  BPT.TRAP 0x1 ;  /* 0x000000040000795c */ /* 0x000fe20000300000 */
.L_x_26:
[----:B------:R-:W-:Y:S01]  /*5150*/  ULEA UR6, UR37, UR38, 0x3 ;  /* 0x0000002625067291 */ /* 0x000fe2000f8e183f */
[----:B------:R-:W-:-:S08]  /*5160*/  SHF.L.U32 R5, R19, 0x1f, RZ ;  /* 0x0000001f13057819 */ /* 0x000fd000000006ff */
[----:B------:R-:W1:Y:S02]  /*5170*/  SYNCS.PHASECHK.TRANS64.TRYWAIT P2, [UR6+0x40400], R5 ;  /* 0x04040005ff0075a7 */ /* 0x000e640008040146 */
[----:B-1----:R-:W-:Y:S05]  /*5180*/  @!P2 BRA `(.L_x_27) ;  /* 0x000000c00068a947 */ /* 0x002fea0003800000 */
.L_x_132:
[----:B------:R-:W-:Y:S01]  /*5190*/  UIMAD UR6, UR37, 0xa00, UR39 ;  /* 0x00000a00250678a4 */ /* 0x000fe2000f8e0227 */
[----:B------:R-:W-:Y:S01]  /*51a0*/  WARPGROUP.ARRIVE ;  /* 0x00000000000079c5 */ /* 0x000fe20000000000 */
[----:B------:R-:W-:Y:S01]  /*51b0*/  UMOV UR47, 0x80000020 ;  /* 0x80000020002f7882 */ /* 0x000fe20000000000 */
[----:B------:R-:W-:Y:S01]  /*51c0*/  UMOV UR43, 0x80000020 ;  /* 0x80000020002b7882 */ /* 0x000fe20000000000 */
[----:B------:R-:W-:Y:S02]  /*51d0*/  UIADD3 UR42, UR6, 0x2, URZ ;  /* 0x00000002062a7890 */ /* 0x000fe4000fffe03f */
[----:B------:R-:W-:Y:S02]  /*51e0*/  UIADD3 UR34, UR6, 0x200, URZ ;  /* 0x0000020006227890 */ /* 0x000fe4000fffe03f */
[----:B------:R-:W-:Y:S01]  /*51f0*/  UMOV UR46, UR6 ;  /* 0x00000006002e7c82 */ /* 0x000fe20008000000 */
[----:B------:R-:W-:Y:S01]  /*5200*/  UMOV UR35, 0x80000020 ;  /* 0x8000002000237882 */ /* 0x000fe20000000000 */
[----:B------:R-:W-:Y:S01]  /*5210*/  HGMMA.64x128x16.F32.BF16 R24, gdesc[UR44], RZ, !UPT, gsb0 ;  /* 0x01e000002c1879f0 */ /* 0x000fe2000c0018ff */
[----:B------:R-:W-:Y:S01]  /*5220*/  UIADD3 UR30, UR6, 0x202, URZ ;  /* 0x00000202061e7890 */ /* 0x000fe2000fffe03f */
[----:B------:R-:W-:Y:S01]  /*5230*/  UMOV UR31, 0x80000020 ;  /* 0x80000020001f7882 */ /* 0x000fe20000000000 */
        /* <DEDUP_REMOVED lines=12> */
[----:B------:R-:W-:-:S04]  /*5300*/  UIADD3 UR6, UR37, 0x1, URZ ;  /* 0x0000000125067890 */ /* 0x000fc8000fffe03f */
[----:B------:R-:W-:-:S04]  /*5310*/  UISETP.NE.AND UP0, UPT, UR6, 0x5, UPT ;  /* 0x000000050600788c */ /* 0x000fc8000bf05270 */
[----:B------:R-:W-:Y:S01]  /*5320*/  USEL UR6, UR6, URZ, UP0 ;  /* 0x0000003f06067287 */ /* 0x000fe20008000000 */
        /* <DEDUP_REMOVED lines=24> */
[----:B------:R-:W-:-:S06]  /*54b0*/  USEL UR10, URZ, 0x1, UP0 ;  /* 0x000000013f0a7887 */ /* 0x000fcc0008000000 */
[----:B------:R-:W-:Y:S01]  /*54c0*/  LOP3.LUT R19, R19, UR10, RZ, 0x3c, !PT ;  /* 0x0000000a13137c12 */ /* 0x000fe2000f8e3cff */
[----:B------:R-:W-:Y:S02]  /*54d0*/  WARPGROUP.DEPBAR.LE gsb0, 0x0 ;  /* 0x00008000000079c5 */ /* 0x000fe40000010000 */
[----:B------:R-:W-:-:S06]  /*54e0*/  WARPGROUP.ARRIVE ;  /* 0x00000000000079c5 */ /* 0x000fcc0000000000 */
[----:B------:R-:W-:Y:S03]  /*54f0*/  HGMMA.64x128x16.F32.BF16 R24, gdesc[UR48], R24, gsb0 ;  /* 0x01e00000301879f0 */ /* 0x000fe60008001818 */
[----:B------:R-:W-:Y:S02]  /*5500*/  WARPGROUP.DEPBAR.LE gsb0, 0x0 ;  /* 0x00008000000079c5 */ /* 0x000fe40000010000 */
[----:B------:R-:W-:Y:S05]  /*5510*/  @!P0 BRA `(.L_x_28) ;  /* 0x0000000000048947 */ /* 0x000fea0003800000 */
[----:B------:R-:W-:Y:S01]  /*5520*/  BPT.TRAP 0x1 ;  /* 0x000000040000795c */ /* 0x000fe20000300000 */
.L_x_28:
[----:B-1----:R-:W-:Y:S01]  /*5530*/  FMNMX R6, R24, R9, !PT ;  /* 0x0000000918067209 */ /* 0x002fe20007800000 */
[----:B------:R-:W-:Y:S01]  /*5540*/  ULEA UR10, UR6, UR38, 0x3 ;  /* 0x00000026060a7291 */ /* 0x000fe2000f8e183f */
[----:B------:R-:W-:Y:S02]  /*5550*/  FMNMX R12, R26, R11, !PT ;  /* 0x0000000b1a0c7209 */ /* 0x000fe40007800000 */
[----:B------:R-:W-:Y:S02]  /*5560*/  FMNMX R5, R25, R6, !PT ;  /* 0x0000000619057209 */ /* 0x000fe40007800000 */
[----:B------:R-:W-:Y:S02]  /*5570*/  FMNMX R13, R27, R12, !PT ;  /* 0x0000000c1b0d7209 */ /* 0x000fe40007800000 */
[----:B------:R-:W-:Y:S02]  /*5580*/  FMNMX R6, R28, R5, !PT ;  /* 0x000000051c067209 */ /* 0x000fe40007800000 */
[----:B------:R-:W-:-:S02]  /*5590*/  FMNMX R12, R30, R13, !PT ;  /* 0x0000000d1e0c7209 */ /* 0x000fc40007800000 */
[----:B------:R-:W-:Y:S02]  /*55a0*/  FMNMX R5, R29, R6, !PT ;  /* 0x000000061d057209 */ /* 0x000fe40007800000 */
[----:B------:R-:W-:Y:S02]  /*55b0*/  FMNMX R15, R31, R12, !PT ;  /* 0x0000000c1f0f7209 */ /* 0x000fe40007800000 */
[----:B------:R-:W-:-:S04]  /*55c0*/  FMNMX R6, R32, R5, !PT ;  /* 0x0000000520067209 */ /* 0x000fc80007800000 */
        /* <DEDUP_REMOVED lines=26> */
[----:B------:R-:W-:-:S05]  /*5770*/  FMNMX R6, R85, R6, !PT ;  /* 0x0000000655067209 */ /* 0x000fca0007800000 */
[----:B------:R-:W1:Y:S02]  /*5780*/  SHFL.BFLY PT, R5, R6, 0x1, 0x1f ;  /* 0x0c201f0006057f89 */ /* 0x000e6400000e0000 */
[----:B-1----:R-:W-:Y:S02]  /*5790*/  FMNMX R10, R6, R5, !PT ;  /* 0x00000005060a7209 */ /* 0x002fe40007800000 */
[----:B------:R-:W-:-:S03]  /*57a0*/  FMNMX R6, R34, R15, !PT ;  /* 0x0000000f22067209 */ /* 0x000fc60007800000 */
[----:B------:R-:W1:Y:S01]  /*57b0*/  SHFL.BFLY PT, R5, R10, 0x2, 0x1f ;  /* 0x0c401f000a057f89 */ /* 0x000e6200000e0000 */
[----:B------:R-:W-:-:S04]  /*57c0*/  FMNMX R21, R35, R6, !PT ;  /* 0x0000000623157209 */ /* 0x000fc80007800000 */
[----:B------:R-:W-:-:S04]  /*57d0*/  FMNMX R6, R38, R21, !PT ;  /* 0x0000001526067209 */ /* 0x000fc80007800000 */
[----:B------:R-:W-:-:S04]  /*57e0*/  FMNMX R21, R39, R6, !PT ;  /* 0x0000000627157209 */ /* 0x000fc80007800000 */
[----:B------:R-:W-:Y:S02]  /*57f0*/  FMNMX R6, R42, R21, !PT ;  /* 0x000000152a067209 */ /* 0x000fe40007800000 */
[----:B-1----:R-:W-:-:S04]  /*5800*/  FMNMX R5, R10, R5, !PT ;  /* 0x000000050a057209 */ /* 0x002fc80007800000 */
[----:B------:R-:W-:-:S04]  /*5810*/  FSETP.NEU.AND P2, PT, R5, -INF , PT ;  /* 0xff8000000500780b */ /* 0x000fc80003f4d000 */
[----:B------:R-:W-:-:S05]  /*5820*/  FSEL R8, R5, RZ, P2 ;  /* 0x000000ff05087208 */ /* 0x000fca0001000000 */
[----:B------:R-:W-:-:S04]  /*5830*/  FMUL R169, R8, UR5 ;  /* 0x0000000508a97c20 */ /* 0x000fc80008400000 */
[--C-:B------:R-:W-:Y:S01]  /*5840*/  FFMA R24, R24, UR5, -R169.reuse ;  /* 0x0000000518187c23 */ /* 0x100fe200080008a9 */
[--C-:B------:R-:W-:Y:S01]  /*5850*/  FFMA R13, R25, UR5, -R169.reuse ;  /* 0x00000005190d7c23 */ /* 0x100fe200080008a9 */
[--C-:B------:R-:W-:Y:S01]  /*5860*/  FFMA R21, R33, UR5, -R169.reuse ;  /* 0x0000000521157c23 */ /* 0x100fe200080008a9 */
[--C-:B------:R-:W-:Y:S01]  /*5870*/  FFMA R10, R28, UR5, -R169.reuse ;  /* 0x000000051c0a7c23 */ /* 0x100fe200080008a9 */
[--C-:B------:R-:W-:Y:S01]  /*5880*/  FFMA R15, R29, UR5, -R169.reuse ;  /* 0x000000051d0f7c23 */ /* 0x100fe200080008a9 */
[----:B------:R-:W-:Y:S01]  /*5890*/  FSETP.GEU.AND P6, PT, R24, -126, PT ;  /* 0xc2fc00001800780b */ /* 0x000fe20003fce000 */
        /* <DEDUP_REMOVED lines=9> */
[--C-:B------:R-:W-:Y:S01]  /*5930*/  FFMA R37, R41, UR5, -R169.reuse ;  /* 0x0000000529257c23 */ /* 0x100fe200080008a9 */
[--C-:B------:R-:W-:Y:S01]  /*5940*/  FFMA R41, R45, UR5, -R169.reuse ;  /* 0x000000052d297c23 */ /* 0x100fe200080008a9 */
[----:B------:R-:W-:Y:S01]  /*5950*/  FMNMX R25, R43, R6, !PT ;  /* 0x000000062b197209 */ /* 0x000fe20007800000 */
[----:B------:R-:W-:Y:S01]  /*5960*/  @!P6 FMUL R24, R24, 0.5 ;  /* 0x3f0000001818e820 */ /* 0x000fe20000400000 */
[--C-:B------:R-:W-:Y:S01]  /*5970*/  FFMA R45, R49, UR5, -R169.reuse ;  /* 0x00000005312d7c23 */ /* 0x100fe200080008a9 */
[----:B------:R-:W-:Y:S01]  /*5980*/  @!P3 FMUL R13, R13, 0.5 ;  /* 0x3f0000000d0db820 */ /* 0x000fe20000400000 */
[----:B------:R-:W-:Y:S01]  /*5990*/  FMNMX R6, R46, R25, !PT ;  /* 0x000000192e067209 */ /* 0x000fe20007800000 */
[----:B------:R-:W-:Y:S01]  /*59a0*/  @!P4 FMUL R10, R10, 0.5 ;  /* 0x3f0000000a0ac820 */ /* 0x000fe20000400000 */
[--C-:B------:R-:W-:Y:S01]  /*59b0*/  FFMA R49, R53, UR5, -R169.reuse ;  /* 0x0000000535317c23 */ /* 0x100fe200080008a9 */
[----:B------:R-:W1:Y:S01]  /*59c0*/  MUFU.EX2 R24, R24 ;  /* 0x0000001800187308 */ /* 0x000e620000000800 */
[----:B------:R-:W-:Y:S01]  /*59d0*/  @!P5 FMUL R15, R15, 0.5 ;  /* 0x3f0000000f0fd820 */ /* 0x000fe20000400000 */
[----:B------:R-:W-:Y:S01]  /*59e0*/  @!P2 FMUL R28, R28, 0.5 ;  /* 0x3f0000001c1ca820 */ /* 0x000fe20000400000 */
[----:B------:R-:W-:Y:S01]  /*59f0*/  FMNMX R25, R47, R6, !PT ;  /* 0x000000062f197209 */ /* 0x000fe20007800000 */
[--C-:B------:R-:W-:Y:S01]  /*5a00*/  FFMA R36, R48, UR5, -R169.reuse ;  /* 0x0000000530247c23 */ /* 0x100fe200080008a9 */
[--C-:B------:R-:W-:Y:S01]  /*5a10*/  FFMA R20, R52, UR5, -R169.reuse ;  /* 0x0000000534147c23 */ /* 0x100fe200080008a9 */
[--C-:B------:R-:W-:Y:S01]  /*5a20*/  FFMA R53, R56, UR5, -R169.reuse ;  /* 0x0000000538357c23 */ /* 0x100fe200080008a9 */
[----:B------:R-:W-:Y:S01]  /*5a30*/  FMNMX R6, R50, R25, !PT ;  /* 0x0000001932067209 */ /* 0x000fe20007800000 */
[----:B------:R-:W2:Y:S01]  /*5a40*/  MUFU.EX2 R13, R13 ;  /* 0x0000000d000d7308 */ /* 0x000ea20000000800 */
[--C-:B------:R-:W-:Y:S01]  /*5a50*/  FFMA R44, R61, UR5, -R169.reuse ;  /* 0x000000053d2c7c23 */ /* 0x100fe200080008a9 */
[--C-:B------:R-:W-:Y:S01]  /*5a60*/  FFMA R61, R64, UR5, -R169.reuse ;  /* 0x00000005403d7c23 */ /* 0x100fe200080008a9 */
[----:B------:R-:W-:Y:S01]  /*5a70*/  FMNMX R25, R51, R6, !PT ;  /* 0x0000000633197209 */ /* 0x000fe20007800000 */
[--C-:B------:R-:W-:Y:S01]  /*5a80*/  FFMA R40, R57, UR5, -R169.reuse ;  /* 0x0000000539287c23 */ /* 0x100fe200080008a9 */
[--C-:B------:R-:W-:Y:S01]  /*5a90*/  FFMA R57, R60, UR5, -R169.reuse ;  /* 0x000000053c397c23 */ /* 0x100fe200080008a9 */
[--C-:B------:R-:W-:Y:S01]  /*5aa0*/  FFMA R48, R65, UR5, -R169.reuse ;  /* 0x0000000541307c23 */ /* 0x100fe200080008a9 */
[----:B------:R-:W-:Y:S01]  /*5ab0*/  FMNMX R6, R54, R25, !PT ;  /* 0x0000001936067209 */ /* 0x000fe20007800000 */
        /* <DEDUP_REMOVED lines=17> */
[----:B---3--:R-:W-:Y:S01]  /*5bd0*/  @!P4 FMUL R10, R10, R10 ;  /* 0x0000000a0a0ac220 */ /* 0x008fe20000400000 */
[----:B------:R-:W-:Y:S01]  /*5be0*/  FSETP.GEU.AND P4, PT, R33, -126, PT ;  /* 0xc2fc00002100780b */ /* 0x000fe20003f8e000 */
[--C-:B------:R-:W-:Y:S01]  /*5bf0*/  FFMA R77, R80, UR5, -R169.reuse ;  /* 0x00000005504d7c23 */ /* 0x100fe200080008a9 */
[----:B------:R-:W-:Y:S01]  /*5c00*/  FMNMX R25, R59, R6, !PT ;  /* 0x000000063b197209 */ /* 0x000fe20007800000 */
[--C-:B------:R-:W-:Y:S01]  /*5c10*/  FFMA R68, R85, UR5, -R169.reuse ;  /* 0x0000000555447c23 */ /* 0x100fe200080008a9 */
[----:B------:R-:W-:Y:S01]  /*5c20*/  FFMA R81, R84, UR5, -R169 ;  /* 0x0000000554517c23 */ /* 0x000fe200080008a9 */
[----:B------:R-:W-:Y:S01]  /*5c30*/  @!P3 FMUL R12, R12, 0.5 ;  /* 0x3f0000000c0cb820 */ /* 0x000fe20000400000 */
[----:B------:R-:W3:Y:S01]  /*5c40*/  MUFU.EX2 R21, R21 ;  /* 0x0000001500157308 */ /* 0x000ee20000000800 */
[----:B-1----:R-:W-:Y:S01]  /*5c50*/  @!P5 FMUL R15, R15, R15 ;  /* 0x0000000f0f0fd220 */ /* 0x002fe20000400000 */
[----:B------:R-:W-:-:S02]  /*5c60*/  FSETP.GEU.AND P5, PT, R32, -126, PT ;  /* 0xc2fc00002000780b */ /* 0x000fc40003fae000 */
[----:B------:R-:W-:-:S03]  /*5c70*/  FMNMX R6, R62, R25, !PT ;  /* 0x000000193e067209 */ /* 0x000fc60007800000 */
[----:B------:R-:W-:Y:S01]  /*5c80*/  @!P4 FMUL R33, R33, 0.5 ;  /* 0x3f0000002121c820 */ /* 0x000fe20000400000 */
[----:B------:R-:W1:Y:S01]  /*5c90*/  MUFU.EX2 R12, R12 ;  /* 0x0000000c000c7308 */ /* 0x000e620000000800 */
[----:B--2---:R-:W-:Y:S01]  /*5ca0*/  @!P2 FMUL R28, R28, R28 ;  /* 0x0000001c1c1ca220 */ /* 0x004fe20000400000 */
[----:B------:R-:W-:Y:S02]  /*5cb0*/  FSETP.GEU.AND P2, PT, R37, -126, PT ;  /* 0xc2fc00002500780b */ /* 0x000fe40003f4e000 */
[----:B------:R-:W-:-:S03]  /*5cc0*/  FMNMX R25, R63, R6, !PT ;  /* 0x000000063f197209 */ /* 0x000fc60007800000 */
[----:B------:R-:W-:Y:S01]  /*5cd0*/  @!P5 FMUL R32, R32, 0.5 ;  /* 0x3f0000002020d820 */ /* 0x000fe20000400000 */
[----:B------:R-:W2:Y:S01]  /*5ce0*/  MUFU.EX2 R33, R33 ;  /* 0x0000002100217308 */ /* 0x000ea20000000800 */
[----:B---3--:R-:W-:Y:S01]  /*5cf0*/  @!P6 FMUL R21, R21, R21 ;  /* 0x000000151515e220 */ /* 0x008fe20000400000 */
[----:B------:R-:W-:Y:S02]  /*5d00*/  FSETP.GEU.AND P6, PT, R14, -126, PT ;  /* 0xc2fc00000e00780b */ /* 0x000fe40003fce000 */
[----:B------:R-:W-:-:S03]  /*5d10*/  FMNMX R6, R66, R25, !PT ;  /* 0x0000001942067209 */ /* 0x000fc60007800000 */
[----:B------:R-:W-:Y:S01]  /*5d20*/  @!P2 FMUL R37, R37, 0.5 ;  /* 0x3f0000002525a820 */ /* 0x000fe20000400000 */
[----:B------:R-:W3:Y:S01]  /*5d30*/  MUFU.EX2 R32, R32 ;  /* 0x0000002000207308 */ /* 0x000ee20000000800 */
[----:B-1----:R-:W-:Y:S01]  /*5d40*/  @!P3 FMUL R12, R12, R12 ;  /* 0x0000000c0c0cb220 */ /* 0x002fe20000400000 */
[----:B------:R-:W-:Y:S02]  /*5d50*/  FSETP.GEU.AND P3, PT, R41, -126, PT ;  /* 0xc2fc00002900780b */ /* 0x000fe40003f6e000 */
        /* <DEDUP_REMOVED lines=53> */
[----:B------:R-:W4:Y:S01]  /*60b0*/  SHFL.BFLY PT, R25, R6, 0x1, 0x1f ;  /* 0x0c201f0006197f89 */ /* 0x000f2200000e0000 */
[----:B---3--:R-:W-:Y:S01]  /*60c0*/  @!P4 FMUL R40, R40, R40 ;  /* 0x000000282828c220 */ /* 0x008fe20000400000 */
[----:B------:R-:W-:-:S04]  /*60d0*/  FSETP.GEU.AND P4, PT, R65, -126, PT ;  /* 0xc2fc00004100780b */ /* 0x000fc80003f8e000 */
[----:B------:R-:W-:Y:S01]  /*60e0*/  @!P3 FMUL R48, R48, 0.5 ;  /* 0x3f0000003030b820 */ /* 0x000fe20000400000 */
[----:B------:R-:W3:Y:S01]  /*60f0*/  MUFU.EX2 R61, R61 ;  /* 0x0000003d003d7308 */ /* 0x000ee20000000800 */
[----:B-1----:R-:W-:Y:S01]  /*6100*/  @!P5 FMUL R57, R57, R57 ;  /* 0x000000393939d220 */ /* 0x002fe20000400000 */
[----:B------:R-:W-:-:S06]  /*6110*/  FSETP.GEU.AND P5, PT, R52, -126, PT ;  /* 0xc2fc00003400780b */ /* 0x000fcc0003fae000 */
[----:B------:R-:W1:Y:S01]  /*6120*/  MUFU.EX2 R48, R48 ;  /* 0x0000003000307308 */ /* 0x000e620000000800 */
[----:B------:R-:W-:Y:S01]  /*6130*/  @!P4 FMUL R65, R65, 0.5 ;  /* 0x3f0000004141c820 */ /* 0x000fe20000400000 */
[----:B--2---:R-:W-:Y:S01]  /*6140*/  @!P2 FMUL R44, R44, R44 ;  /* 0x0000002c2c2ca220 */ /* 0x004fe20000400000 */
[----:B------:R-:W-:-:S04]  /*6150*/  FSETP.GEU.AND P2, PT, R69, -126, PT ;  /* 0xc2fc00004500780b */ /* 0x000fc80003f4e000 */
[----:B------:R-:W-:Y:S01]  /*6160*/  @!P5 FMUL R52, R52, 0.5 ;  /* 0x3f0000003434d820 */ /* 0x000fe20000400000 */
[----:B------:R-:W2:Y:S01]  /*6170*/  MUFU.EX2 R65, R65 ;  /* 0x0000004100417308 */ /* 0x000ea20000000800 */
[----:B---3--:R-:W-:Y:S01]  /*6180*/  @!P6 FMUL R61, R61, R61 ;  /* 0x0000003d3d3de220 */ /* 0x008fe20000400000 */
[----:B------:R-:W-:Y:S02]  /*6190*/  FSETP.GEU.AND P6, PT, R56, -126, PT ;  /* 0xc2fc00003800780b */ /* 0x000fe40003fce000 */
[----:B----4-:R-:W-:-:S04]  /*61a0*/  FMNMX R6, R6, R25, !PT ;  /* 0x0000001906067209 */ /* 0x010fc80007800000 */
[----:B------:R-:W3:Y:S01]  /*61b0*/  MUFU.EX2 R52, R52 ;  /* 0x0000003400347308 */ /* 0x000ee20000000800 */
[----:B-1----:R-:W-:Y:S01]  /*61c0*/  @!P3 FMUL R48, R48, R48 ;  /* 0x000000303030b220 */ /* 0x002fe20000400000 */
[----:B------:R-:W-:Y:S01]  /*61d0*/  FSETP.GEU.AND P3, PT, R73, -126, PT ;  /* 0xc2fc00004900780b */ /* 0x000fe20003f6e000 */
[----:B------:R-:W1:Y:S01]  /*61e0*/  SHFL.BFLY PT, R25, R6, 0x2, 0x1f ;  /* 0x0c401f0006197f89 */ /* 0x000e6200000e0000 */
[----:B------:R-:W-:-:S03]  /*61f0*/  @!P2 FMUL R69, R69, 0.5 ;  /* 0x3f0000004545a820 */ /* 0x000fc60000400000 */
[----:B------:R-:W-:Y:S01]  /*6200*/  @!P6 FMUL R56, R56, 0.5 ;  /* 0x3f0000003838e820 */ /* 0x000fe20000400000 */
[----:B--2---:R-:W-:Y:S02]  /*6210*/  @!P4 FMUL R65, R65, R65 ;  /* 0x000000414141c220 */ /* 0x004fe40000400000 */
[----:B------:R-:W2:Y:S01]  /*6220*/  MUFU.EX2 R69, R69 ;  /* 0x0000004500457308 */ /* 0x000ea20000000800 */
[----:B------:R-:W-:-:S04]  /*6230*/  FSETP.GEU.AND P4, PT, R60, -126, PT ;  /* 0xc2fc00003c00780b */ /* 0x000fc80003f8e000 */
[----:B------:R-:W-:Y:S01]  /*6240*/  @!P3 FMUL R73, R73, 0.5 ;  /* 0x3f0000004949b820 */ /* 0x000fe20000400000 */
[----:B---3--:R-:W-:Y:S02]  /*6250*/  @!P5 FMUL R52, R52, R52 ;  /* 0x000000343434d220 */ /* 0x008fe40000400000 */
[----:B------:R-:W3:Y:S01]  /*6260*/  MUFU.EX2 R56, R56 ;  /* 0x0000003800387308 */ /* 0x000ee20000000800 */
[----:B------:R-:W-:-:S05]  /*6270*/  FSETP.GEU.AND P5, PT, R77, -126, PT ;  /* 0xc2fc00004d00780b */ /* 0x000fca0003fae000 */
[----:B------:R-:W-:Y:S02]  /*6280*/  @!P4 FMUL R60, R60, 0.5 ;  /* 0x3f0000003c3cc820 */ /* 0x000fe40000400000 */
[----:B------:R-:W4:Y:S01]  /*6290*/  MUFU.EX2 R73, R73 ;  /* 0x0000004900497308 */ /* 0x000f220000000800 */
[----:B-1----:R-:W-:Y:S01]  /*62a0*/  FMNMX R6, R6, R25, !PT ;  /* 0x0000001906067209 */ /* 0x002fe20007800000 */
[----:B--2---:R-:W-:-:S03]  /*62b0*/  @!P2 FMUL R69, R69, R69 ;  /* 0x000000454545a220 */ /* 0x004fc60000400000 */
[----:B------:R-:W-:Y:S01]  /*62c0*/  FSETP.NEU.AND P2, PT, R6, -INF , PT ;  /* 0xff8000000600780b */ /* 0x000fe20003f4d000 */
[----:B------:R-:W-:Y:S02]  /*62d0*/  @!P5 FMUL R77, R77, 0.5 ;  /* 0x3f0000004d4dd820 */ /* 0x000fe40000400000 */
[----:B------:R-:W1:Y:S01]  /*62e0*/  MUFU.EX2 R60, R60 ;  /* 0x0000003c003c7308 */ /* 0x000e620000000800 */
[----:B---3--:R-:W-:Y:S01]  /*62f0*/  @!P6 FMUL R56, R56, R56 ;  /* 0x000000383838e220 */ /* 0x008fe20000400000 */
[----:B------:R-:W-:Y:S02]  /*6300*/  FSETP.GEU.AND P6, PT, R64, -126, PT ;  /* 0xc2fc00004000780b */ /* 0x000fe40003fce000 */
[----:B------:R-:W-:Y:S02]  /*6310*/  FSEL R76, R6, RZ, P2 ;  /* 0x000000ff064c7208 */ /* 0x000fe40001000000 */
[----:B------:R-:W-:Y:S02]  /*6320*/  FSETP.GEU.AND P2, PT, R81, -126, PT ;  /* 0xc2fc00005100780b */ /* 0x000fe40003f4e000 */
[----:B------:R-:W2:Y:S01]  /*6330*/  MUFU.EX2 R77, R77 ;  /* 0x0000004d004d7308 */ /* 0x000ea20000000800 */
[----:B----4-:R-:W-:Y:S01]  /*6340*/  @!P3 FMUL R73, R73, R73 ;  /* 0x000000494949b220 */ /* 0x010fe20000400000 */
[----:B------:R-:W-:Y:S01]  /*6350*/  FSETP.GEU.AND P3, PT, R68, -126, PT ;  /* 0xc2fc00004400780b */ /* 0x000fe20003f6e000 */
[C---:B------:R-:W-:Y:S01]  /*6360*/  FMUL R80, R76.reuse, UR5 ;  /* 0x000000054c507c20 */ /* 0x040fe20008400000 */
[----:B------:R-:W-:Y:S01]  /*6370*/  FADD R173, -R76, R11 ;  /* 0x0000000b4cad7221 */ /* 0x000fe20000000100 */
[----:B------:R-:W-:Y:S01]  /*6380*/  FADD R76, R32, R69 ;  /* 0x00000045204c7221 */ /* 0x000fe20000000000 */
[----:B------:R-:W-:Y:S01]  /*6390*/  FADD R11, R28, R61 ;  /* 0x0000003d1c0b7221 */ /* 0x000fe20000000000 */
[----:B------:R-:W-:Y:S01]  /*63a0*/  @!P6 FMUL R64, R64, 0.5 ;  /* 0x3f0000004040e820 */ /* 0x000fe20000400000 */
[--C-:B------:R-:W-:Y:S01]  /*63b0*/  FFMA R25, R26, UR5, -R80.reuse ;  /* 0x000000051a197c23 */ /* 0x100fe20008000850 */
[--C-:B------:R-:W-:Y:S01]  /*63c0*/  FFMA R26, R27, UR5, -R80.reuse ;  /* 0x000000051b1a7c23 */ /* 0x100fe20008000850 */
[--C-:B------:R-:W-:Y:S01]  /*63d0*/  FFMA R27, R30, UR5, -R80.reuse ;  /* 0x000000051e1b7c23 */ /* 0x100fe20008000850 */
[----:B-1----:R-:W-:Y:S01]  /*63e0*/  @!P4 FMUL R60, R60, R60 ;  /* 0x0000003c3c3cc220 */ /* 0x002fe20000400000 */
[----:B------:R-:W-:Y:S01]  /*63f0*/  @!P2 FMUL R81, R81, 0.5 ;  /* 0x3f0000005151a820 */ /* 0x000fe20000400000 */
[----:B------:R-:W1:Y:S01]  /*6400*/  MUFU.EX2 R64, R64 ;  /* 0x0000004000407308 */ /* 0x000e620000000800 */
[----:B------:R-:W-:Y:S01]  /*6410*/  FSETP.GEU.AND P4, PT, R25, -126, PT ;  /* 0xc2fc00001900780b */ /* 0x000fe20003f8e000 */
[----:B------:R-:W-:Y:S01]  /*6420*/  @!P3 FMUL R68, R68, 0.5 ;  /* 0x3f0000004444b820 */ /* 0x000fe20000400000 */
[--C-:B------:R-:W-:Y:S01]  /*6430*/  FFMA R29, R34, UR5, -R80.reuse ;  /* 0x00000005221d7c23 */ /* 0x100fe20008000850 */
[----:B--2---:R-:W-:Y:S01]  /*6440*/  @!P5 FMUL R77, R77, R77 ;  /* 0x0000004d4d4dd220 */ /* 0x004fe20000400000 */
[----:B------:R-:W-:Y:S01]  /*6450*/  FSETP.GEU.AND P5, PT, R26, -126, PT ;  /* 0xc2fc00001a00780b */ /* 0x000fe20003fae000 */
[--C-:B------:R-:W-:Y:S01]  /*6460*/  FFMA R31, R31, UR5, -R80.reuse ;  /* 0x000000051f1f7c23 */ /* 0x100fe20008000850 */
[--C-:B------:R-:W-:Y:S01]  /*6470*/  FFMA R39, R39, UR5, -R80.reuse ;  /* 0x0000000527277c23 */ /* 0x100fe20008000850 */
[----:B------:R-:W2:Y:S01]  /*6480*/  MUFU.EX2 R68, R68 ;  /* 0x0000004400447308 */ /* 0x000ea20000000800 */
[--C-:B------:R-:W-:Y:S01]  /*6490*/  FFMA R35, R35, UR5, -R80.reuse ;  /* 0x0000000523237c23 */ /* 0x100fe20008000850 */
[--C-:B------:R-:W-:Y:S01]  /*64a0*/  FFMA R43, R43, UR5, -R80.reuse ;  /* 0x000000052b2b7c23 */ /* 0x100fe20008000850 */
[--C-:B------:R-:W-:Y:S01]  /*64b0*/  FFMA R72, R42, UR5, -R80.reuse ;  /* 0x000000052a487c23 */ /* 0x100fe20008000850 */
[--C-:B------:R-:W-:Y:S01]  /*64c0*/  FFMA R84, R46, UR5, -R80.reuse ;  /* 0x000000052e547c23 */ /* 0x100fe20008000850 */
[--C-:B------:R-:W-:Y:S01]  /*64d0*/  FFMA R47, R47, UR5, -R80.reuse ;  /* 0x000000052f2f7c23 */ /* 0x100fe20008000850 */
[----:B------:R-:W-:Y:S01]  /*64e0*/  @!P4 FMUL R25, R25, 0.5 ;  /* 0x3f0000001919c820 */ /* 0x000fe20000400000 */
[--C-:B------:R-:W-:Y:S01]  /*64f0*/  FFMA R51, R51, UR5, -R80.reuse ;  /* 0x0000000533337c23 */ /* 0x100fe20008000850 */
[----:B------:R-:W3:Y:S01]  /*6500*/  MUFU.EX2 R81, R81 ;  /* 0x0000005100517308 */ /* 0x000ee20000000800 */
[----:B-1----:R-:W-:Y:S01]  /*6510*/  @!P6 FMUL R64, R64, R64 ;  /* 0x000000404040e220 */ /* 0x002fe20000400000 */
[----:B------:R-:W-:Y:S01]  /*6520*/  FSETP.GEU.AND P6, PT, R27, -126, PT ;  /* 0xc2fc00001b00780b */ /* 0x000fe20003fce000 */
[----:B------:R-:W-:Y:S01]  /*6530*/  @!P5 FMUL R26, R26, 0.5 ;  /* 0x3f0000001a1ad820 */ /* 0x000fe20000400000 */
[--C-:B------:R-:W-:Y:S01]  /*6540*/  FFMA R59, R59, UR5, -R80.reuse ;  /* 0x000000053b3b7c23 */ /* 0x100fe20008000850 */
[--C-:B------:R-:W-:Y:S01]  /*6550*/  FFMA R55, R55, UR5, -R80.reuse ;  /* 0x0000000537377c23 */ /* 0x100fe20008000850 */
[--C-:B------:R-:W-:Y:S01]  /*6560*/  FFMA R63, R63, UR5, -R80.reuse ;  /* 0x000000053f3f7c23 */ /* 0x100fe20008000850 */
[--C-:B------:R-:W-:Y:S01]  /*6570*/  FFMA R85, R66, UR5, -R80.reuse ;  /* 0x0000000542557c23 */ /* 0x100fe20008000850 */
[----:B------:R-:W1:Y:S01]  /*6580*/  MUFU.EX2 R25, R25 ;  /* 0x0000001900197308 */ /* 0x000e620000000800 */
[----:B--2---:R-:W-:Y:S01]  /*6590*/  @!P3 FMUL R68, R68, R68 ;  /* 0x000000444444b220 */ /* 0x004fe20000400000 */
[----:B------:R-:W-:Y:S01]  /*65a0*/  FSETP.GEU.AND P3, PT, R29, -126, PT ;  /* 0xc2fc00001d00780b */ /* 0x000fe20003f6e000 */
[--C-:B------:R-:W-:Y:S01]  /*65b0*/  FFMA R67, R67, UR5, -R80.reuse ;  /* 0x0000000543437c23 */ /* 0x100fe20008000850 */
[--C-:B------:R-:W-:Y:S01]  /*65c0*/  FFMA R74, R74, UR5, -R80.reuse ;  /* 0x000000054a4a7c23 */ /* 0x100fe20008000850 */
[--C-:B------:R-:W-:Y:S01]  /*65d0*/  FFMA R75, R75, UR5, -R80.reuse ;  /* 0x000000054b4b7c23 */ /* 0x100fe20008000850 */
[--C-:B------:R-:W-:Y:S01]  /*65e0*/  FFMA R78, R78, UR5, -R80.reuse ;  /* 0x000000054e4e7c23 */ /* 0x100fe20008000850 */
[----:B------:R-:W-:Y:S01]  /*65f0*/  @!P6 FMUL R27, R27, 0.5 ;  /* 0x3f0000001b1be820 */ /* 0x000fe20000400000 */
[----:B------:R2:W4:Y:S01]  /*6600*/  MUFU.EX2 R30, R26 ;  /* 0x0000001a001e7308 */ /* 0x0005220000000800 */
[----:B---3--:R-:W-:Y:S01]  /*6610*/  @!P2 FMUL R81, R81, R81 ;  /* 0x000000515151a220 */ /* 0x008fe20000400000 */
[----:B------:R-:W-:Y:S01]  /*6620*/  FSETP.GEU.AND P2, PT, R31, -126, PT ;  /* 0xc2fc00001f00780b */ /* 0x000fe20003f4e000 */
[--C-:B------:R-:W-:Y:S01]  /*6630*/  FFMA R171, R83, UR5, -R80.reuse ;  /* 0x0000000553ab7c23 */ /* 0x100fe20008000850 */
[--C-:B------:R-:W-:Y:S01]  /*6640*/  FFMA R71, R71, UR5, -R80.reuse ;  /* 0x0000000547477c23 */ /* 0x100fe20008000850 */
[--C-:B------:R-:W-:Y:S01]  /*6650*/  FFMA R169, R79, UR5, -R80.reuse ;  /* 0x000000054fa97c23 */ /* 0x100fe20008000850 */
[--C-:B------:R-:W-:Y:S01]  /*6660*/  FFMA R172, R86, UR5, -R80.reuse ;  /* 0x0000000556ac7c23 */ /* 0x100fe20008000850 */
[----:B------:R-:W-:Y:S01]  /*6670*/  @!P3 FMUL R29, R29, 0.5 ;  /* 0x3f0000001d1db820 */ /* 0x000fe20000400000 */
[----:B------:R-:W3:Y:S01]  /*6680*/  MUFU.EX2 R27, R27 ;  /* 0x0000001b001b7308 */ /* 0x000ee20000000800 */
[--C-:B--2---:R-:W-:Y:S01]  /*6690*/  FFMA R26, R38, UR5, -R80.reuse ;  /* 0x00000005261a7c23 */ /* 0x104fe20008000850 */
[----:B-1----:R-:W-:Y:S01]  /*66a0*/  @!P4 FMUL R25, R25, R25 ;  /* 0x000000191919c220 */ /* 0x002fe20000400000 */
[----:B------:R-:W-:Y:S01]  /*66b0*/  FSETP.GEU.AND P4, PT, R35, -126, PT ;  /* 0xc2fc00002300780b */ /* 0x000fe20003f8e000 */
[----:B------:R-:W-:Y:S01]  /*66c0*/  FFMA R87, R87, UR5, -R80 ;  /* 0x0000000557577c23 */ /* 0x000fe20008000850 */
[----:B------:R-:W-:Y:S01]  /*66d0*/  FMUL R173, R173, UR5 ;  /* 0x00000005adad7c20 */ /* 0x000fe20008400000 */
[----:B------:R-:W-:Y:S01]  /*66e0*/  F2FP.BF16.F32.PACK_AB R32, R37, R32 ;  /* 0x000000202520723e */ /* 0x000fe200000010ff */
[----:B------:R-:W-:Y:S01]  /*66f0*/  @!P2 FMUL R31, R31, 0.5 ;  /* 0x3f0000001f1fa820 */ /* 0x000fe20000400000 */
[----:B------:R-:W1:Y:S01]  /*6700*/  MUFU.EX2 R29, R29 ;  /* 0x0000001d001d7308 */ /* 0x000e620000000800 */
[----:B----4-:R-:W-:Y:S01]  /*6710*/  @!P5 FMUL R30, R30, R30 ;  /* 0x0000001e1e1ed220 */ /* 0x010fe20000400000 */
[----:B------:R-:W-:-:S02]  /*6720*/  FSETP.GEU.AND P5, PT, R26, -126, PT ;  /* 0xc2fc00001a00780b */ /* 0x000fc40003fae000 */
[----:B------:R-:W-:-:S04]  /*6730*/  F2FP.BF16.F32.PACK_AB R28, R21, R28 ;  /* 0x0000001c151c723e */ /* 0x000fc800000010ff */
[----:B------:R-:W2:Y:S01]  /*6740*/  MUFU.EX2 R34, R31 ;  /* 0x0000001f00227308 */ /* 0x000ea20000000800 */
[----:B---3--:R-:W-:Y:S01]  /*6750*/  @!P6 FMUL R27, R27, R27 ;  /* 0x0000001b1b1be220 */ /* 0x008fe20000400000 */
[----:B------:R-:W-:Y:S01]  /*6760*/  FSETP.GEU.AND P6, PT, R39, -126, PT ;  /* 0xc2fc00002700780b */ /* 0x000fe20003fce000 */
[----:B------:R-:W-:-:S04]  /*6770*/  @!P4 FMUL R35, R35, 0.5 ;  /* 0x3f0000002323c820 */ /* 0x000fc80000400000 */
[----:B------:R-:W-:Y:S01]  /*6780*/  @!P5 FMUL R26, R26, 0.5 ;  /* 0x3f0000001a1ad820 */ /* 0x000fe20000400000 */
[----:B------:R-:W3:Y:S01]  /*6790*/  MUFU.EX2 R38, R35 ;  /* 0x0000002300267308 */ /* 0x000ee20000000800 */
[----:B-1----:R-:W-:Y:S01]  /*67a0*/  @!P3 FMUL R29, R29, R29 ;  /* 0x0000001d1d1db220 */ /* 0x002fe20000400000 */
[----:B------:R-:W-:-:S05]  /*67b0*/  FSETP.GEU.AND P3, PT, R43, -126, PT ;  /* 0xc2fc00002b00780b */ /* 0x000fca0003f6e000 */
[----:B------:R-:W-:Y:S01]  /*67c0*/  @!P6 FMUL R39, R39, 0.5 ;  /* 0x3f0000002727e820 */ /* 0x000fe20000400000 */
[----:B------:R1:W4:Y:S01]  /*67d0*/  MUFU.EX2 R31, R26 ;  /* 0x0000001a001f7308 */ /* 0x0003220000000800 */
[----:B--2---:R-:W-:Y:S01]  /*67e0*/  @!P2 FMUL R34, R34, R34 ;  /* 0x000000222222a220 */ /* 0x004fe20000400000 */
[----:B------:R-:W-:-:S05]  /*67f0*/  FSETP.GEU.AND P2, PT, R72, -126, PT ;  /* 0xc2fc00004800780b */ /* 0x000fca0003f4e000 */
[----:B------:R-:W-:Y:S01]  /*6800*/  @!P3 FMUL R43, R43, 0.5 ;  /* 0x3f0000002b2bb820 */ /* 0x000fe20000400000 */
[----:B------:R-:W2:Y:S01]  /*6810*/  MUFU.EX2 R42, R39 ;  /* 0x00000027002a7308 */ /* 0x000ea20000000800 */
[----:B-1----:R-:W-:Y:S01]  /*6820*/  FFMA R26, R50, UR5, -R80 ;  /* 0x00000005321a7c23 */ /* 0x002fe20008000850 */
[----:B---3--:R-:W-:Y:S01]  /*6830*/  @!P4 FMUL R38, R38, R38 ;  /* 0x000000262626c220 */ /* 0x008fe20000400000 */
[----:B------:R-:W-:-:S04]  /*6840*/  FSETP.GEU.AND P4, PT, R84, -126, PT ;  /* 0xc2fc00005400780b */ /* 0x000fc80003f8e000 */
[----:B------:R-:W-:Y:S01]  /*6850*/  @!P2 FMUL R72, R72, 0.5 ;  /* 0x3f0000004848a820 */ /* 0x000fe20000400000 */
[----:B------:R-:W1:Y:S01]  /*6860*/  MUFU.EX2 R46, R43 ;  /* 0x0000002b002e7308 */ /* 0x000e620000000800 */
[----:B----4-:R-:W-:Y:S01]  /*6870*/  @!P5 FMUL R31, R31, R31 ;  /* 0x0000001f1f1fd220 */ /* 0x010fe20000400000 */
[----:B------:R-:W-:-:S06]  /*6880*/  FSETP.GEU.AND P5, PT, R47, -126, PT ;  /* 0xc2fc00002f00780b */ /* 0x000fcc0003fae000 */
[----:B------:R3:W4:Y:S01]  /*6890*/  MUFU.EX2 R35, R72 ;  /* 0x0000004800237308 */ /* 0x0007220000000800 */
[----:B--2---:R-:W-:Y:S01]  /*68a0*/  @!P6 FMUL R42, R42, R42 ;  /* 0x0000002a2a2ae220 */ /* 0x004fe20000400000 */
[----:B------:R-:W-:Y:S01]  /*68b0*/  FSETP.GEU.AND P6, PT, R26, -126, PT ;  /* 0xc2fc00001a00780b */ /* 0x000fe20003fce000 */
[----:B------:R-:W-:-:S04]  /*68c0*/  @!P4 FMUL R84, R84, 0.5 ;  /* 0x3f0000005454c820 */ /* 0x000fc80000400000 */
[----:B------:R-:W-:Y:S01]  /*68d0*/  @!P5 FMUL R47, R47, 0.5 ;  /* 0x3f0000002f2fd820 */ /* 0x000fe20000400000 */
[----:B------:R2:W5:Y:S01]  /*68e0*/  MUFU.EX2 R39, R84 ;  /* 0x0000005400277308 */ /* 0x0005620000000800 */
[----:B---3--:R-:W-:Y:S01]  /*68f0*/  FFMA R72, R54, UR5, -R80 ;  /* 0x0000000536487c23 */ /* 0x008fe20008000850 */
[----:B-1----:R-:W-:-:S04]  /*6900*/  @!P3 FMUL R46, R46, R46 ;  /* 0x0000002e2e2eb220 */ /* 0x002fc80000400000 */
[----:B------:R-:W-:Y:S01]  /*6910*/  FSETP.GEU.AND P3, PT, R72, -126, PT ;  /* 0xc2fc00004800780b */ /* 0x000fe20003f6e000 */
[----:B------:R-:W-:Y:S01]  /*6920*/  @!P6 FMUL R26, R26, 0.5 ;  /* 0x3f0000001a1ae820 */ /* 0x000fe20000400000 */
[----:B------:R-:W1:Y:S01]  /*6930*/  MUFU.EX2 R50, R47 ;  /* 0x0000002f00327308 */ /* 0x000e620000000800 */
[----:B----4-:R-:W-:Y:S01]  /*6940*/  @!P2 FMUL R35, R35, R35 ;  /* 0x000000232323a220 */ /* 0x010fe20000400000 */
[----:B--2---:R-:W-:Y:S01]  /*6950*/  FFMA R84, R58, UR5, -R80 ;  /* 0x000000053a547c23 */ /* 0x004fe20008000850 */
[----:B------:R-:W-:-:S05]  /*6960*/  FSETP.GEU.AND P2, PT, R51, -126, PT ;  /* 0xc2fc00003300780b */ /* 0x000fca0003f4e000 */
[----:B------:R2:W3:Y:S01]  /*6970*/  MUFU.EX2 R43, R26 ;  /* 0x0000001a002b7308 */ /* 0x0004e20000000800 */
[----:B-----5:R-:W-:Y:S01]  /*6980*/  @!P4 FMUL R39, R39, R39 ;  /* 0x000000272727c220 */ /* 0x020fe20000400000 */
[----:B------:R-:W-:Y:S01]  /*6990*/  FSETP.GEU.AND P4, PT, R55, -126, PT ;  /* 0xc2fc00003700780b */ /* 0x000fe20003f8e000 */
[----:B------:R-:W-:-:S05]  /*69a0*/  @!P3 FMUL R72, R72, 0.5 ;  /* 0x3f0000004848b820 */ /* 0x000fca0000400000 */
[----:B------:R4:W5:Y:S01]  /*69b0*/  MUFU.EX2 R47, R72 ;  /* 0x00000048002f7308 */ /* 0x0009620000000800 */
[----:B-1----:R-:W-:Y:S01]  /*69c0*/  @!P5 FMUL R50, R50, R50 ;  /* 0x000000323232d220 */ /* 0x002fe20000400000 */
[----:B------:R-:W-:Y:S01]  /*69d0*/  FSETP.GEU.AND P5, PT, R84, -126, PT ;  /* 0xc2fc00005400780b */ /* 0x000fe20003fae000 */
[----:B------:R-:W-:Y:S01]  /*69e0*/  @!P2 FMUL R51, R51, 0.5 ;  /* 0x3f0000003333a820 */ /* 0x000fe20000400000 */
[----:B--2---:R-:W-:-:S03]  /*69f0*/  FFMA R26, R62, UR5, -R80 ;  /* 0x000000053e1a7c23 */ /* 0x004fc60008000850 */
[----:B------:R-:W-:Y:S01]  /*6a00*/  @!P4 FMUL R55, R55, 0.5 ;  /* 0x3f0000003737c820 */ /* 0x000fe20000400000 */
[----:B------:R-:W1:Y:S01]  /*6a10*/  MUFU.EX2 R54, R51 ;  /* 0x0000003300367308 */ /* 0x000e620000000800 */
[----:B---3--:R-:W-:Y:S01]  /*6a20*/  @!P6 FMUL R43, R43, R43 ;  /* 0x0000002b2b2be220 */ /* 0x008fe20000400000 */
[----:B------:R-:W-:Y:S01]  /*6a30*/  FSETP.GEU.AND P6, PT, R59, -126, PT ;  /* 0xc2fc00003b00780b */ /* 0x000fe20003fce000 */
[----:B----4-:R-:W-:-:S04]  /*6a40*/  FFMA R72, R70, UR5, -R80 ;  /* 0x0000000546487c23 */ /* 0x010fc80008000850 */
[----:B------:R-:W-:Y:S01]  /*6a50*/  @!P5 FMUL R84, R84, 0.5 ;  /* 0x3f0000005454d820 */ /* 0x000fe20000400000 */
[----:B------:R-:W2:Y:S01]  /*6a60*/  MUFU.EX2 R58, R55 ;  /* 0x00000037003a7308 */ /* 0x000ea20000000800 */
[----:B-----5:R-:W-:Y:S01]  /*6a70*/  @!P3 FMUL R47, R47, R47 ;  /* 0x0000002f2f2fb220 */ /* 0x020fe20000400000 */
[----:B------:R-:W-:-:S05]  /*6a80*/  FSETP.GEU.AND P3, PT, R63, -126, PT ;  /* 0xc2fc00003f00780b */ /* 0x000fca0003f6e000 */
[----:B------:R-:W-:Y:S01]  /*6a90*/  @!P6 FMUL R59, R59, 0.5 ;  /* 0x3f0000003b3be820 */ /* 0x000fe20000400000 */
[----:B------:R3:W4:Y:S01]  /*6aa0*/  MUFU.EX2 R62, R84 ;  /* 0x00000054003e7308 */ /* 0x0007220000000800 */
[----:B-1----:R-:W-:Y:S01]  /*6ab0*/  @!P2 FMUL R54, R54, R54 ;  /* 0x000000363636a220 */ /* 0x002fe20000400000 */
[----:B------:R-:W-:-:S05]  /*6ac0*/  FSETP.GEU.AND P2, PT, R26, -126, PT ;  /* 0xc2fc00001a00780b */ /* 0x000fca0003f4e000 */
[----:B------:R-:W-:Y:S01]  /*6ad0*/  @!P3 FMUL R63, R63, 0.5 ;  /* 0x3f0000003f3fb820 */ /* 0x000fe20000400000 */
[----:B------:R-:W1:Y:S01]  /*6ae0*/  MUFU.EX2 R51, R59 ;  /* 0x0000003b00337308 */ /* 0x000e620000000800 */
[----:B--2---:R-:W-:Y:S01]  /*6af0*/  @!P4 FMUL R58, R58, R58 ;  /* 0x0000003a3a3ac220 */ /* 0x004fe20000400000 */
[----:B------:R-:W-:Y:S01]  /*6b00*/  FSETP.GEU.AND P4, PT, R85, -126, PT ;  /* 0xc2fc00005500780b */ /* 0x000fe20003f8e000 */
[----:B---3--:R-:W-:Y:S01]  /*6b10*/  FFMA R84, R82, UR5, -R80 ;  /* 0x0000000552547c23 */ /* 0x008fe20008000850 */
[----:B------:R-:W-:Y:S01]  /*6b20*/  FADD R80, R36, R77 ;  /* 0x0000004d24507221 */ /* 0x000fe20000000000 */
[C---:B------:R-:W-:Y:S01]  /*6b30*/  FADD R82, R45.reuse, R64 ;  /* 0x000000402d527221 */ /* 0x040fe20000000000 */
[----:B------:R-:W-:Y:S01]  /*6b40*/  F2FP.BF16.F32.PACK_AB R36, R45, R36 ;  /* 0x000000242d24723e */ /* 0x000fe200000010ff */
[----:B------:R-:W-:Y:S01]  /*6b50*/  @!P2 FMUL R26, R26, 0.5 ;  /* 0x3f0000001a1aa820 */ /* 0x000fe20000400000 */
[----:B------:R-:W2:Y:S01]  /*6b60*/  MUFU.EX2 R55, R63 ;  /* 0x0000003f00377308 */ /* 0x000ea20000000800 */
[----:B----4-:R-:W-:Y:S01]  /*6b70*/  @!P5 FMUL R62, R62, R62 ;  /* 0x0000003e3e3ed220 */ /* 0x010fe20000400000 */
[----:B------:R-:W-:Y:S01]  /*6b80*/  FSETP.GEU.AND P5, PT, R67, -126, PT ;  /* 0xc2fc00004300780b */ /* 0x000fe20003fae000 */
[----:B------:R-:W-:Y:S01]  /*6b90*/  FADD R86, R11, R80 ;  /* 0x000000500b567221 */ /* 0x000fe20000000000 */
[----:B------:R-:W-:Y:S01]  /*6ba0*/  FADD R11, R10, R57 ;  /* 0x000000390a0b7221 */ /* 0x000fe20000000000 */
[----:B------:R-:W-:Y:S01]  /*6bb0*/  FADD R80, R20, R81 ;  /* 0x0000005114507221 */ /* 0x000fe20000000000 */
[----:B------:R-:W-:Y:S01]  /*6bc0*/  F2FP.BF16.F32.PACK_AB R64, R64, R77 ;  /* 0x0000004d4040723e */ /* 0x000fe200000010ff */
        /* <DEDUP_REMOVED lines=8> */
[----:B---3--:R-:W-:Y:S01]  /*6c50*/  FADD R26, -R8, R9 ;  /* 0x00000009081a7221 */ /* 0x008fe20000000100 */
[----:B------:R-:W-:Y:S01]  /*6c60*/  FADD R9, R24, R53 ;  /* 0x0000003518097221 */ /* 0x000fe20000000000 */
[----:B------:R-:W-:Y:S02]  /*6c70*/  F2FP.BF16.F32.PACK_AB R24, R13, R24 ;  /* 0x000000180d18723e */ /* 0x000fe400000010ff */
[----:B------:R-:W-:Y:S01]  /*6c80*/  @!P6 FMUL R72, R72, 0.5 ;  /* 0x3f0000004848e820 */ /* 0x000fe20000400000 */
[----:B------:R-:W2:Y:S01]  /*6c90*/  MUFU.EX2 R59, R67 ;  /* 0x00000043003b7308 */ /* 0x000ea20000000800 */
[----:B------:R-:W-:Y:S01]  /*6ca0*/  FADD R79, R9, R76 ;  /* 0x0000004c094f7221 */ /* 0x000fe20000000000 */
[----:B----4-:R-:W-:Y:S01]  /*6cb0*/  @!P2 FMUL R66, R66, R66 ;  /* 0x000000424242a220 */ /* 0x010fe20000400000 */
[----:B------:R-:W-:Y:S01]  /*6cc0*/  FSETP.GEU.AND P2, PT, R71, -126, PT ;  /* 0xc2fc00004700780b */ /* 0x000fe20003f4e000 */
[----:B------:R-:W-:Y:S01]  /*6cd0*/  FADD R9, R13, R40 ;  /* 0x000000280d097221 */ /* 0x000fe20000000000 */
[----:B------:R-:W-:Y:S01]  /*6ce0*/  FMUL R26, R26, UR5 ;  /* 0x000000051a1a7c20 */ /* 0x000fe20008400000 */
[----:B------:R-:W-:Y:S01]  /*6cf0*/  FADD R79, R79, R86 ;  /* 0x000000564f4f7221 */ /* 0x000fe20000000000 */
[----:B------:R-:W-:Y:S01]  /*6d00*/  @!P3 FMUL R74, R74, 0.5 ;  /* 0x3f0000004a4ab820 */ /* 0x000fe20000400000 */
[----:B------:R-:W3:Y:S01]  /*6d10*/  MUFU.EX2 R72, R72 ;  /* 0x0000004800487308 */ /* 0x000ee20000000800 */
[----:B-1----:R-:W-:Y:S01]  /*6d20*/  @!P4 FMUL R70, R70, R70 ;  /* 0x000000464646c220 */ /* 0x002fe20000400000 */
[----:B------:R-:W-:-:S02]  /*6d30*/  FSETP.GEU.AND P4, PT, R75, -126, PT ;  /* 0xc2fc00004b00780b */ /* 0x000fc40003f8e000 */
[----:B------:R-:W-:-:S04]  /*6d40*/  F2FP.BF16.F32.PACK_AB R40, R40, R53 ;  /* 0x000000352828723e */ /* 0x000fc800000010ff */
[----:B------:R-:W1:Y:S01]  /*6d50*/  MUFU.EX2 R74, R74 ;  /* 0x0000004a004a7308 */ /* 0x000e620000000800 */
[----:B--2---:R-:W-:Y:S01]  /*6d60*/  @!P5 FMUL R59, R59, R59 ;  /* 0x0000003b3b3bd220 */ /* 0x004fe20000400000 */
[----:B------:R-:W-:Y:S01]  /*6d70*/  FSETP.GEU.AND P5, PT, R78, -126, PT ;  /* 0xc2fc00004e00780b */ /* 0x000fe20003fae000 */
[----:B------:R-:W-:-:S03]  /*6d80*/  @!P2 FMUL R71, R71, 0.5 ;  /* 0x3f0000004747a820 */ /* 0x000fc60000400000 */
[----:B------:R-:W-:Y:S01]  /*6d90*/  F2FP.BF16.F32.PACK_AB R45, R59, R70 ;  /* 0x000000463b2d723e */ /* 0x000fe200000010ff */
[----:B------:R-:W-:Y:S01]  /*6da0*/  @!P4 FMUL R75, R75, 0.5 ;  /* 0x3f0000004b4bc820 */ /* 0x000fe20000400000 */
[----:B------:R2:W4:Y:S01]  /*6db0*/  MUFU.EX2 R63, R71 ;  /* 0x00000047003f7308 */ /* 0x0005220000000800 */
[----:B---3--:R-:W-:Y:S01]  /*6dc0*/  @!P6 FMUL R72, R72, R72 ;  /* 0x000000484848e220 */ /* 0x008fe20000400000 */
[----:B------:R-:W-:-:S05]  /*6dd0*/  FSETP.GEU.AND P6, PT, R84, -126, PT ;  /* 0xc2fc00005400780b */ /* 0x000fca0003fce000 */
[----:B------:R-:W-:Y:S01]  /*6de0*/  @!P5 FMUL R78, R78, 0.5 ;  /* 0x3f0000004e4ed820 */ /* 0x000fe20000400000 */
[----:B------:R3:W5:Y:S01]  /*6df0*/  MUFU.EX2 R67, R75 ;  /* 0x0000004b00437308 */ /* 0x0007620000000800 */
[----:B-1----:R-:W-:Y:S01]  /*6e00*/  @!P3 FMUL R74, R74, R74 ;  /* 0x0000004a4a4ab220 */ /* 0x002fe20000400000 */
[----:B------:R-:W-:Y:S01]  /*6e10*/  FSETP.GEU.AND P3, PT, R171, -126, PT ;  /* 0xc2fc0000ab00780b */ /* 0x000fe20003f6e000 */
[----:B--2---:R-:W-:Y:S02]  /*6e20*/  FADD R71, R21, R48 ;  /* 0x0000003015477221 */ /* 0x004fe40000000000 */
[----:B------:R-:W-:Y:S02]  /*6e30*/  FADD R175, R35, R74 ;  /* 0x0000004a23af7221 */ /* 0x000fe40000000000 */
[----:B------:R-:W-:Y:S01]  /*6e40*/  @!P6 FMUL R84, R84, 0.5 ;  /* 0x3f0000005454e820 */ /* 0x000fe20000400000 */
[----:B------:R1:W2:Y:S01]  /*6e50*/  MUFU.EX2 R8, R78 ;  /* 0x0000004e00087308 */ /* 0x0002a20000000800 */
[----:B------:R-:W-:Y:S01]  /*6e60*/  FADD R170, R71, R82 ;  /* 0x0000005247aa7221 */ /* 0x000fe20000000000 */
[----:B------:R-:W-:Y:S01]  /*6e70*/  FADD R71, R12, R65 ;  /* 0x000000410c477221 */ /* 0x000fe20000000000 */
[----:B----4-:R-:W-:Y:S01]  /*6e80*/  @!P2 FMUL R63, R63, R63 ;  /* 0x0000003f3f3fa220 */ /* 0x010fe20000400000 */
[----:B------:R-:W-:Y:S01]  /*6e90*/  FSETP.GEU.AND P2, PT, R173, -126, PT ;  /* 0xc2fc0000ad00780b */ /* 0x000fe20003f4e000 */
[----:B---3--:R-:W-:Y:S01]  /*6ea0*/  FADD R75, R33, R52 ;  /* 0x00000034214b7221 */ /* 0x008fe20000000000 */
[----:B------:R-:W-:Y:S01]  /*6eb0*/  FADD R85, R71, R80 ;  /* 0x0000005047557221 */ /* 0x000fe20000000000 */
[----:B------:R-:W-:Y:S01]  /*6ec0*/  @!P3 FMUL R171, R171, 0.5 ;  /* 0x3f000000ababb820 */ /* 0x000fe20000400000 */
[----:B------:R-:W3:Y:S01]  /*6ed0*/  MUFU.EX2 R76, R84 ;  /* 0x00000054004c7308 */ /* 0x000ee20000000800 */
[----:B-1----:R-:W-:Y:S01]  /*6ee0*/  FADD R78, R37, R56 ;  /* 0x00000038254e7221 */ /* 0x002fe20000000000 */
[----:B-----5:R-:W-:Y:S01]  /*6ef0*/  @!P4 FMUL R67, R67, R67 ;  /* 0x000000434343c220 */ /* 0x020fe20000400000 */
[----:B------:R-:W-:Y:S01]  /*6f00*/  FSETP.GEU.AND P4, PT, R169, -126, PT ;  /* 0xc2fc0000a900780b */ /* 0x000fe20003f8e000 */
[----:B------:R-:W-:Y:S01]  /*6f10*/  FADD R71, R15, R44 ;  /* 0x0000002c0f477221 */ /* 0x000fe20000000000 */
[----:B------:R-:W-:Y:S01]  /*6f20*/  FADD R83, R9, R78 ;  /* 0x0000004e09537221 */ /* 0x000fe20000000000 */
[----:B------:R-:W-:Y:S01]  /*6f30*/  FADD R78, R14, R73 ;  /* 0x000000490e4e7221 */ /* 0x000fe20000000000 */
[----:B------:R-:W-:Y:S01]  /*6f40*/  FADD R80, R49, R68 ;  /* 0x0000004431507221 */ /* 0x000fe20000000000 */
[----:B------:R1:W4:Y:S01]  /*6f50*/  MUFU.EX2 R9, R171 ;  /* 0x000000ab00097308 */ /* 0x0003220000000800 */
[----:B--2---:R-:W-:Y:S01]  /*6f60*/  @!P5 FMUL R8, R8, R8 ;  /* 0x000000080808d220 */ /* 0x004fe20000400000 */
[----:B------:R-:W-:Y:S01]  /*6f70*/  FSETP.GEU.AND P5, PT, R172, -126, PT ;  /* 0xc2fc0000ac00780b */ /* 0x000fe20003fae000 */
[----:B------:R-:W-:Y:S01]  /*6f80*/  FADD R82, R11, R78 ;  /* 0x0000004e0b527221 */ /* 0x000fe20000000000 */
[----:B------:R-:W-:Y:S01]  /*6f90*/  FADD R78, R41, R60 ;  /* 0x0000003c294e7221 */ /* 0x000fe20000000000 */
[----:B------:R-:W-:Y:S01]  /*6fa0*/  FADD R75, R75, R80 ;  /* 0x000000504b4b7221 */ /* 0x000fe20000000000 */
[----:B------:R-:W-:Y:S01]  /*6fb0*/  FADD R80, R25, R62 ;  /* 0x0000003e19507221 */ /* 0x000fe20000000000 */
[----:B------:R-:W-:Y:S01]  /*6fc0*/  FADD R174, R46, R67 ;  /* 0x000000432eae7221 */ /* 0x000fe20000000000 */
[----:B------:R-:W-:Y:S01]  /*6fd0*/  @!P4 FMUL R169, R169, 0.5 ;  /* 0x3f000000a9a9c820 */ /* 0x000fe20000400000 */
[----:B---3--:R-:W-:Y:S01]  /*6fe0*/  @!P6 FMUL R76, R76, R76 ;  /* 0x0000004c4c4ce220 */ /* 0x008fe20000400000 */
[----:B------:R-:W-:Y:S01]  /*6ff0*/  FSETP.GEU.AND P6, PT, R87, -126, PT ;  /* 0xc2fc00005700780b */ /* 0x000fe20003fce000 */
[----:B------:R-:W-:Y:S01]  /*7000*/  FADD R84, R71, R78 ;  /* 0x0000004e47547221 */ /* 0x000fe20000000000 */
[----:B------:R2:W3:Y:S01]  /*7010*/  MUFU.EX2 R11, R169 ;  /* 0x000000a9000b7308 */ /* 0x0004e20000000800 */
[----:B-1----:R-:W-:Y:S01]  /*7020*/  FADD R171, R29, R70 ;  /* 0x000000461dab7221 */ /* 0x002fe20000000000 */
[----:B------:R-:W-:Y:S01]  /*7030*/  FADD R176, R43, R76 ;  /* 0x0000004c2bb07221 */ /* 0x000fe20000000000 */
[----:B------:R-:W-:Y:S01]  /*7040*/  @!P5 FMUL R172, R172, 0.5 ;  /* 0x3f000000acacd820 */ /* 0x000fe20000400000 */
[----:B------:R-:W-:Y:S01]  /*7050*/  @!P2 FMUL R173, R173, 0.5 ;  /* 0x3f000000adada820 */ /* 0x000fe20000400000 */
[----:B----4-:R-:W-:Y:S01]  /*7060*/  @!P3 FMUL R9, R9, R9 ;  /* 0x000000090909b220 */ /* 0x010fe20000400000 */
[----:B------:R-:W-:Y:S01]  /*7070*/  FSETP.GEU.AND P3, PT, R26, -126, PT ;  /* 0xc2fc00001a00780b */ /* 0x000fe20003f6e000 */
[----:B------:R-:W-:Y:S01]  /*7080*/  FADD R178, R171, R176 ;  /* 0x000000b0abb27221 */ /* 0x000fe20000000000 */
[----:B------:R1:W4:Y:S01]  /*7090*/  MUFU.EX2 R78, R172 ;  /* 0x000000ac004e7308 */ /* 0x0003220000000800 */
[----:B--2---:R-:W-:Y:S01]  /*70a0*/  FADD R169, R30, R51 ;  /* 0x000000331ea97221 */ /* 0x004fe20000000000 */
[----:B------:R-:W-:Y:S01]  /*70b0*/  FADD R175, R80, R175 ;  /* 0x000000af50af7221 */ /* 0x000fe20000000000 */
[----:B------:R-:W-:Y:S01]  /*70c0*/  @!P6 FMUL R87, R87, 0.5 ;  /* 0x3f0000005757e820 */ /* 0x000fe20000400000 */
[----:B------:R-:W-:Y:S01]  /*70d0*/  FADD R80, R27, R66 ;  /* 0x000000421b507221 */ /* 0x000fe20000000000 */
[----:B------:R-:W-:Y:S01]  /*70e0*/  FADD R176, R169, R174 ;  /* 0x000000aea9b07221 */ /* 0x000fe20000000000 */
[----:B------:R-:W-:Y:S01]  /*70f0*/  FADD R169, R38, R59 ;  /* 0x0000003b26a97221 */ /* 0x000fe20000000000 */
[----:B------:R-:W-:Y:S01]  /*7100*/  FADD R171, R39, R8 ;  /* 0x0000000827ab7221 */ /* 0x000fe20000000000 */
[----:B------:R2:W5:Y:S01]  /*7110*/  MUFU.EX2 R71, R87 ;  /* 0x0000005700477308 */ /* 0x0005620000000800 */
[----:B-1----:R-:W-:Y:S01]  /*7120*/  FADD R172, R54, R9 ;  /* 0x0000000936ac7221 */ /* 0x002fe20000000000 */
[----:B---3--:R-:W-:Y:S01]  /*7130*/  @!P4 FMUL R11, R11, R11 ;  /* 0x0000000b0b0bc220 */ /* 0x008fe20000400000 */
[----:B------:R-:W-:Y:S01]  /*7140*/  @!P3 FMUL R26, R26, 0.5 ;  /* 0x3f0000001a1ab820 */ /* 0x000fe20000400000 */
[----:B------:R-:W-:Y:S01]  /*7150*/  FADD R177, R80, R171 ;  /* 0x000000ab50b17221 */ /* 0x000fe20000000000 */
[----:B------:R-:W-:Y:S01]  /*7160*/  FADD R179, R169, R172 ;  /* 0x000000aca9b37221 */ /* 0x000fe20000000000 */
[----:B------:R-:W-:Y:S01]  /*7170*/  FADD R80, R34, R55 ;  /* 0x0000003722507221 */ /* 0x000fe20000000000 */
[----:B------:R-:W-:Y:S01]  /*7180*/  FADD R171, R50, R11 ;  /* 0x0000000b32ab7221 */ /* 0x000fe20000000000 */
[----:B------:R-:W1:Y:S01]  /*7190*/  MUFU.EX2 R173, R173 ;  /* 0x000000ad00ad7308 */ /* 0x000e620000000800 */
[----:B----4-:R-:W-:Y:S01]  /*71a0*/  @!P5 FMUL R78, R78, R78 ;  /* 0x0000004e4e4ed220 */ /* 0x010fe20000400000 */
[----:B--2---:R-:W-:Y:S01]  /*71b0*/  FADD R87, R31, R72 ;  /* 0x000000481f577221 */ /* 0x004fe20000000000 */
[----:B------:R-:W-:Y:S01]  /*71c0*/  FADD R169, R42, R63 ;  /* 0x0000003f2aa97221 */ /* 0x000fe20000000000 */
[----:B------:R-:W-:Y:S01]  /*71d0*/  FADD R80, R80, R171 ;  /* 0x000000ab50507221 */ /* 0x000fe20000000000 */
[----:B------:R-:W-:Y:S01]  /*71e0*/  FADD R172, R47, R78 ;  /* 0x0000004e2fac7221 */ /* 0x000fe20000000000 */
[----:B------:R-:W-:Y:S01]  /*71f0*/  FADD R83, R83, R170 ;  /* 0x000000aa53537221 */ /* 0x000fe20000000000 */
[----:B------:R-:W-:Y:S01]  /*7200*/  FADD R82, R82, R85 ;  /* 0x0000005552527221 */ /* 0x000fe20000000000 */
[----:B------:R-:W2:Y:S01]  /*7210*/  MUFU.EX2 R26, R26 ;  /* 0x0000001a001a7308 */ /* 0x000ea20000000800 */
[----:B-----5:R-:W-:Y:S01]  /*7220*/  @!P6 FMUL R71, R71, R71 ;  /* 0x000000474747e220 */ /* 0x020fe20000400000 */
[----:B------:R-:W-:Y:S01]  /*7230*/  FADD R172, R87, R172 ;  /* 0x000000ac57ac7221 */ /* 0x000fe20000000000 */
        /* <DEDUP_REMOVED lines=9> */
[----:B------:R-:W-:Y:S01]  /*72d0*/  SHF.L.U32 R75, R19, 0x1f, RZ ;  /* 0x0000001f134b7819 */ /* 0x000fe200000006ff */
[----:B------:R-:W-:Y:S01]  /*72e0*/  FADD R169, R80, R169 ;  /* 0x000000a950a97221 */ /* 0x000fe20000000000 */
[----:B------:R-:W-:Y:S01]  /*72f0*/  FADD R79, R79, R84 ;  /* 0x000000544f4f7221 */ /* 0x000fe20000000000 */
[----:B------:R-:W-:Y:S01]  /*7300*/  F2FP.BF16.F32.PACK_AB R25, R30, R25 ;  /* 0x000000191e19723e */ /* 0x000fe200000010ff */
[----:B-1----:R-:W-:Y:S01]  /*7310*/  @!P2 FMUL R173, R173, R173 ;  /* 0x000000adadada220 */ /* 0x002fe20000400000 */
[----:B------:R-:W-:Y:S01]  /*7320*/  FADD R169, R176, R169 ;  /* 0x000000a9b0a97221 */ /* 0x000fe20000000000 */
[----:B--2---:R-:W-:Y:S01]  /*7330*/  @!P3 FMUL R26, R26, R26 ;  /* 0x0000001a1a1ab220 */ /* 0x004fe20000400000 */
[----:B------:R-:W-:Y:S01]  /*7340*/  F2FP.BF16.F32.PACK_AB R30, R33, R12 ;  /* 0x0000000c211e723e */ /* 0x000fe200000010ff */
[----:B------:R1:W2:Y:S01]  /*7350*/  SYNCS.PHASECHK.TRANS64.TRYWAIT P2, [UR10+0x40400], R75 ;  /* 0x0404004bff0075a7 */ /* 0x0002a2000804014a */
[----:B------:R-:W-:Y:S01]  /*7360*/  FADD R172, R172, R169 ;  /* 0x000000a9acac7221 */ /* 0x000fe20000000000 */
[----:B------:R-:W-:Y:S01]  /*7370*/  F2FP.BF16.F32.PACK_AB R27, R34, R27 ;  /* 0x0000001b221b723e */ /* 0x000fe200000010ff */
[----:B------:R-:W-:Y:S01]  /*7380*/  FFMA R3, R26, R3, R79 ;  /* 0x000000031a037223 */ /* 0x000fe2000000004f */
[----:B------:R-:W-:Y:S01]  /*7390*/  F2FP.BF16.F32.PACK_AB R31, R42, R31 ;  /* 0x0000001f2a1f723e */ /* 0x000fe200000010ff */
[-C--:B------:R-:W-:Y:S01]  /*73a0*/  FMUL R152, R152, R26.reuse ;  /* 0x0000001a98987220 */ /* 0x080fe20000400000 */
[----:B------:R-:W-:Y:S01]  /*73b0*/  F2FP.BF16.F32.PACK_AB R33, R46, R35 ;  /* 0x000000232e21723e */ /* 0x000fe200000010ff */
[-C--:B------:R-:W-:Y:S01]  /*73c0*/  FMUL R153, R153, R26.reuse ;  /* 0x0000001a99997220 */ /* 0x080fe20000400000 */
[----:B------:R-:W-:Y:S01]  /*73d0*/  F2FP.BF16.F32.PACK_AB R29, R38, R29 ;  /* 0x0000001d261d723e */ /* 0x000fe200000010ff */
[----:B------:R-:W-:Y:S01]  /*73e0*/  FMUL R156, R156, R26 ;  /* 0x0000001a9c9c7220 */ /* 0x000fe20000400000 */
[----:B------:R-:W-:Y:S01]  /*73f0*/  F2FP.BF16.F32.PACK_AB R34, R41, R14 ;  /* 0x0000000e2922723e */ /* 0x000fe200000010ff */
[-C--:B------:R-:W-:Y:S01]  /*7400*/  FMUL R157, R157, R26.reuse ;  /* 0x0000001a9d9d7220 */ /* 0x080fe20000400000 */
[----:B------:R-:W-:Y:S01]  /*7410*/  F2FP.BF16.F32.PACK_AB R35, R50, R39 ;  /* 0x000000273223723e */ /* 0x000fe200000010ff */
[-C--:B------:R-:W-:Y:S01]  /*7420*/  FMUL R160, R160, R26.reuse ;  /* 0x0000001aa0a07220 */ /* 0x080fe20000400000 */
[----:B------:R-:W-:Y:S01]  /*7430*/  F2FP.BF16.F32.PACK_AB R37, R54, R43 ;  /* 0x0000002b3625723e */ /* 0x000fe200000010ff */
[-C--:B------:R-:W-:Y:S01]  /*7440*/  FMUL R161, R161, R26.reuse ;  /* 0x0000001aa1a17220 */ /* 0x080fe20000400000 */
[----:B------:R-:W-:Y:S01]  /*7450*/  F2FP.BF16.F32.PACK_AB R42, R44, R57 ;  /* 0x000000392c2a723e */ /* 0x000fe200000010ff */
[-C--:B------:R-:W-:Y:S01]  /*7460*/  FMUL R164, R164, R26.reuse ;  /* 0x0000001aa4a47220 */ /* 0x080fe20000400000 */
        /* <DEDUP_REMOVED lines=32> */
[----:B------:R-:W-:Y:S01]  /*7670*/  FMUL R101, R101, R26 ;  /* 0x0000001a65657220 */ /* 0x000fe20000400000 */
        /* <DEDUP_REMOVED lines=9> */
[----:B------:R-:W-:Y:S01]  /*7710*/  FMUL R159, R159, R173 ;  /* 0x000000ad9f9f7220 */ /* 0x000fe20000400000 */
        /* <DEDUP_REMOVED lines=38> */
[----:B------:R-:W-:-:S02]  /*7980*/  F2FP.BF16.F32.PACK_AB R47, R63, R72 ;  /* 0x000000483f2f723e */ /* 0x000fc400000010ff */
[----:B------:R-:W-:Y:S02]  /*7990*/  F2FP.BF16.F32.PACK_AB R48, R56, R69 ;  /* 0x000000453830723e */ /* 0x000fe400000010ff */
[----:B------:R-:W-:Y:S02]  /*79a0*/  F2FP.BF16.F32.PACK_AB R49, R67, R74 ;  /* 0x0000004a4331723e */ /* 0x000fe400000010ff */
[----:B------:R-:W-:Y:S02]  /*79b0*/  F2FP.BF16.F32.PACK_AB R50, R60, R73 ;  /* 0x000000493c32723e */ /* 0x000fe400000010ff */
[----:B------:R-:W-:Y:S02]  /*79c0*/  F2FP.BF16.F32.PACK_AB R51, R11, R8 ;  /* 0x000000080b33723e */ /* 0x000fe400000010ff */
[----:B------:R-:W-:Y:S02]  /*79d0*/  F2FP.BF16.F32.PACK_AB R65, R9, R76 ;  /* 0x0000004c0941723e */ /* 0x000fe400000010ff */
[----:B------:R-:W-:Y:S01]  /*79e0*/  F2FP.BF16.F32.PACK_AB R66, R68, R81 ;  /* 0x000000514442723e */ /* 0x000fe200000010ff */
[----:B-12---:R-:W-:Y:S06]  /*79f0*/  @!P0 BRA `(.L_x_29) ;  /* 0x0000000000048947 */ /* 0x006fec0003800000 */
[----:B------:R-:W-:Y:S01]  /*7a00*/  BPT.TRAP 0x1 ;  /* 0x000000040000795c */ /* 0x000fe20000300000 */
.L_x_29:
[----:B------:R-:W-:Y:S05]  /*7a10*/  @P2 BRA `(.L_x_30) ;  /* 0x0000000000082947 */ /* 0x000fea0003800000 */
[----:B------:R-:W1:Y:S02]  /*7a20*/  SYNCS.PHASECHK.TRANS64.TRYWAIT P2, [UR10+0x40400], R75 ;  /* 0x0404004bff0075a7 */ /* 0x000e64000804014a */
[----:B-1----:R-:W-:Y:S05]  /*7a30*/  @!P2 BRA `(.L_x_31) ;  /* 0x000000980054a947 */ /* 0x002fea0003800000 */
.L_x_30:
[----:B------:R-:W-:Y:S01]  /*7a40*/  UIMAD UR10, UR6, 0xa00, UR7 ;  /* 0x00000a00060a78a4 */ /* 0x000fe2000f8e0207 */
[----:B------:R-:W-:Y:S01]  /*7a50*/  WARPGROUP.ARRIVE ;  /* 0x00000000000079c5 */ /* 0x000fe20000000000 */
[----:B------:R-:W-:Y:S01]  /*7a60*/  UMOV UR11, 0x80000020 ;  /* 0x80000020000b7882 */ /* 0x000fe20000000000 */
[----:B------:R-:W-:Y:S01]  /*7a70*/  UMOV UR15, 0x80000020 ;  /* 0x80000020000f7882 */ /* 0x000fe20000000000 */
[----:B------:R-:W-:Y:S01]  /*7a80*/  UIADD3 UR14, UR10, 0x200, URZ ;  /* 0x000002000a0e7890 */ /* 0x000fe2000fffe03f */
[----:B------:R-:W-:Y:S01]  /*7a90*/  F2FP.BF16.F32.PACK_AB R67, R71, R78 ;  /* 0x0000004e4743723e */ /* 0x000fe200000010ff */
[----:B------:R-:W-:Y:S02]  /*7aa0*/  UIADD3 UR18, UR10, 0x400, URZ ;  /* 0x000004000a127890 */ /* 0x000fe4000fffe03f */
[----:B------:R-:W-:Y:S02]  /*7ab0*/  UIADD3 UR19, UR10, 0x600, URZ ;  /* 0x000006000a137890 */ /* 0x000fe4000fffe03f */
[----:B------:R-:W-:Y:S01]  /*7ac0*/  HGMMA.64x32x16.F32.BF16 R152, R24, gdesc[UR8].tnspB, R152, gsb0 ;  /* 0x4060000818987df0 */ /* 0x000fe20008001898 */
[----:B------:R-:W-:-:S02]  /*7ad0*/  UIADD3 UR11, UR10, 0x800, URZ ;  /* 0x000008000a0b7890 */ /* 0x000fc4000fffe03f */
        /* <DEDUP_REMOVED lines=201> */
[----:B------:R-:W-:-:S03]  /*8770*/  UIADD3 UR14, UR10, 0x9c0, URZ ;  /* 0x000009c00a0e7890 */ /* 0x000fc6000fffe03f */
[----:B------:R-:W-:Y:S01]  /*8780*/  UMOV UR10, UR18 ;  /* 0x00000012000a7c82 */ /* 0x000fe20008000000 */
        /* <DEDUP_REMOVED lines=21> */
.L_x_32:
[----:B------:R-:W-:-:S04]  /*88e0*/  ULEA UR10, UR4, UR38, 0x3 ;  /* 0x00000026040a7291 */ /* 0x000fc8000f8e183f */
[----:B------:R-:W-:-:S04]  /*88f0*/  UIADD3 UR10, UR10, 0x40428, URZ ;  /* 0x000404280a0a7890 */ /* 0x000fc8000fffe03f */
[----:B------:R-:W-:-:S09]  /*8900*/  UPRMT UR10, URZ, 0x654, UR10 ;  /* 0x000006543f0a7896 */ /* 0x000fd2000800000a */
[----:B------:R-:W-:Y:S01]  /*8910*/  SYNCS.ARRIVE.TRANS64.RED.A1T0 RZ, [UR10], RZ ;  /* 0x000000ffffff79a7 */ /* 0x000fe2000810040a */
[----:B------:R-:W-:Y:S05]  /*8920*/  @P1 BRA `(.L_x_33) ;  /* 0x0000000000041947 */ /* 0x000fea0003800000 */
[----:B------:R-:W-:Y:S01]  /*8930*/  BPT.TRAP 0x1 ;  /* 0x000000040000795c */ /* 0x000fe20000300000 */
.L_x_33:
[----:B------:R-:W-:-:S04]  /*8940*/  UIADD3 UR4, UR4, 0x1, URZ ;  /* 0x0000000104047890 */ /* 0x000fc8000fffe03f */
[----:B------:R-:W-:-:S04]  /*8950*/  UISETP.NE.AND UP0, UPT, UR4, 0x5, UPT ;  /* 0x000000050400788c */ /* 0x000fc8000bf05270 */
[----:B------:R-:W-:Y:S01]  /*8960*/  USEL UR10, UR4, URZ, UP0 ;  /* 0x0000003f040a7287 */ /* 0x000fe20008000000 */
[----:B------:R-:W-:Y:S11]  /*8970*/  @!P0 BRA `(.L_x_34) ;  /* 0x0000000000048947 */ /* 0x000ff60003800000 */
[----:B------:R-:W-:Y:S01]  /*8980*/  BPT.TRAP 0x1 ;  /* 0x000000040000795c */ /* 0x000fe20000300000 */
.L_x_34:
[----:B------:R-:W-:-:S04]  /*8990*/  ULEA UR4, UR10, UR38, 0x3 ;  /* 0x000000260a047291 */ /* 0x000fc8000f8e183f */
[----:B------:R-:W-:-:S04]  /*89a0*/  UIADD3 UR4, UR4, 0x40428, URZ ;  /* 0x0004042804047890 */ /* 0x000fc8000fffe03f */
[----:B------:R-:W-:-:S09]  /*89b0*/  UPRMT UR4, URZ, 0x654, UR4 ;  /* 0x000006543f047896 */ /* 0x000fd20008000004 */
[----:B------:R-:W-:Y:S01]  /*89c0*/  SYNCS.ARRIVE.TRANS64.RED.A1T0 RZ, [UR4], RZ ;  /* 0x000000ffffff79a7 */ /* 0x000fe20008100404 */
[----:B------:R-:W-:Y:S05]  /*89d0*/  @P1 BRA `(.L_x_35) ;  /* 0x0000000000041947 */ /* 0x000fea0003800000 */
[----:B------:R-:W-:Y:S01]  /*89e0*/  BPT.TRAP 0x1 ;  /* 0x000000040000795c */ /* 0x000fe20000300000 */
.L_x_35:
[----:B------:R-:W-:Y:S01]  /*89f0*/  UIADD3 UR6, UR6, 0x1, URZ ;  /* 0x0000000106067890 */ /* 0x000fe2000fffe03f */
[C---:B------:R-:W-:Y:S01]  /*8a00*/  ISETP.GT.AND P2, PT, R7.reuse, 0x2, PT ;  /* 0x000000020700780c */ /* 0x040fe20003f44270 */
[----:B------:R-:W-:Y:S01]  /*8a10*/  UIADD3 UR4, UR10, 0x1, URZ ;  /* 0x000000010a047890 */ /* 0x000fe2000fffe03f */
[----:B------:R-:W-:Y:S01]  /*8a20*/  VIADD R7, R7, 0xffffffff ;  /* 0xffffffff07077836 */ /* 0x000fe20000000000 */
[----:B------:R-:W-:Y:S01]  /*8a30*/  UISETP.NE.AND UP1, UPT, UR6, 0x5, UPT ;  /* 0x000000050600788c */ /* 0x000fe2000bf25270 */
[----:B------:R-:W-:Y:S01]  /*8a40*/  IADD3 R4, R4, 0x80, RZ ;  /* 0x0000008004047810 */ /* 0x000fe20007ffe0ff */
[----:B------:R-:W-:Y:S01]  /*8a50*/  UISETP.NE.AND UP0, UPT, UR4, 0x5, UPT ;  /* 0x000000050400788c */ /* 0x000fe2000bf05270 */
[----:B------:R-:W-:Y:S01]  /*8a60*/  MOV R9, R5 ;  /* 0x0000000500097202 */ /* 0x000fe20000000f00 */
[----:B------:R-:W-:Y:S01]  /*8a70*/  USEL UR10, URZ, 0x1, UP1 ;  /* 0x000000013f0a7887 */ /* 0x000fe20008800000 */
[----:B------:R-:W-:Y:S01]  /*8a80*/  MOV R11, R6 ;  /* 0x00000006000b7202 */ /* 0x000fe20000000f00 */
[----:B------:R-:W-:-:S02]  /*8a90*/  USEL UR4, UR4, URZ, UP0 ;  /* 0x0000003f04047287 */ /* 0x000fc40008000000 */
[----:B------:R-:W-:Y:S02]  /*8aa0*/  USEL UR37, UR6, URZ, UP1 ;  /* 0x0000003f06257287 */ /* 0x000fe40008800000 */
[----:B------:R-:W-:Y:S01]  /*8ab0*/  LOP3.LUT R19, R19, UR10, RZ, 0x3c, !PT ;  /* 0x0000000a13137c12 */ /* 0x000fe2000f8e3cff */
[----:B------:R-:W-:Y:S09]  /*8ac0*/  @P2 BRA `(.L_x_36) ;  /* 0xffffffc400982947 */ /* 0x000ff2000383ffff */
.L_x_25:
[----:B------:R-:W-:-:S13]  /*8ad0*/  ISETP.GE.AND P2, PT, R7, 0x1, PT ;  /* 0x000000010700780c */ /* 0x000fda0003f46270 */
[----:B------:R-:W-:Y:S05]  /*8ae0*/  @!P2 BRA `(.L_x_37) ;  /* 0x0000004000f8a947 */ /* 0x000fea0003800000 */
[----:B------:R-:W-:Y:S01]  /*8af0*/  IMAD.MOV.U32 R9, RZ, RZ, R5 ;  /* 0x000000ffff097224 */ /* 0x000fe200078e0005 */
[----:B-1----:R-:W-:Y:S01]  /*8b00*/  MOV R8, R6 ;  /* 0x0000000600087202 */ /* 0x002fe20000000f00 */
[----:B------:R-:W-:-:S06]  /*8b10*/  ULDC UR5, c[0x0][0x604] ;  /* 0x0001810000057ab9 */ /* 0x000fcc0000000800 */
.L_x_48:
[----:B------:R-:W-:Y:S05]  /*8b20*/  @!P0 BRA `(.L_x_38) ;  /* 0x0000000000048947 */ /* 0x000fea0003800000 */
[----:B------:R-:W-:Y:S01]  /*8b30*/  BPT.TRAP 0x1 ;  /* 0x000000040000795c */ /* 0x000fe20000300000 */
.L_x_38:
[----:B------:R-:W-:Y:S01]  /*8b40*/  ULEA UR6, UR37, UR38, 0x3 ;  /* 0x0000002625067291 */ /* 0x000fe2000f8e183f */
[----:B------:R-:W-:-:S08]  /*8b50*/  SHF.L.U32 R5, R19, 0x1f, RZ ;  /* 0x0000001f13057819 */ /* 0x000fd000000006ff */
[----:B------:R-:W1:Y:S02]  /*8b60*/  SYNCS.PHASECHK.TRANS64.TRYWAIT P2, [UR6+0x40400], R5 ;  /* 0x04040005ff0075a7 */ /* 0x000e640008040146 */
[----:B-1----:R-:W-:Y:S05]  /*8b70*/  @!P2 BRA `(.L_x_39) ;  /* 0x00000088001ca947 */ /* 0x002fea0003800000 */
.L_x_133:
        /* <DEDUP_REMOVED lines=58> */
.L_x_40:
[----:B-1----:R-:W-:Y:S01]  /*8f20*/  LEA R6, R18, R23, 0x6 ;  /* 0x0000001712067211 */ /* 0x002fe200078e30ff */
[C---:B------:R-:W-:Y:S01]  /*8f30*/  VIADD R5, R4.reuse, 0x8 ;  /* 0x0000000804057836 */ /* 0x040fe20000000000 */
[C---:B------:R-:W-:Y:S01]  /*8f40*/  IADD3 R11, R4.reuse, 0x1, RZ ;  /* 0x00000001040b7810 */ /* 0x040fe20007ffe0ff */
[----:B------:R-:W-:Y:S01]  /*8f50*/  VIADD R199, R4, 0x48 ;  /* 0x0000004804c77836 */ /* 0x000fe20000000000 */
[----:B------:R-:W-:Y:S01]  /*8f60*/  ISETP.GE.AND P2, PT, R6, R4, PT ;  /* 0x000000040600720c */ /* 0x000fe20003f46270 */
[----:B------:R-:W-:Y:S01]  /*8f70*/  VIADD R211, R4, 0x68 ;  /* 0x0000006804d37836 */ /* 0x000fe20000000000 */
[----:B------:R-:W-:Y:S01]  /*8f80*/  ISETP.GE.AND P3, PT, R6, R11, PT ;  /* 0x0000000b0600720c */ /* 0x000fe20003f66270 */
[----:B------:R-:W-:Y:S01]  /*8f90*/  VIADD R219, R4, 0x78 ;  /* 0x0000007804db7836 */ /* 0x000fe20000000000 */
[----:B------:R-:W-:Y:S01]  /*8fa0*/  FSEL R24, R24, -INF , P2 ;  /* 0xff80000018187808 */ /* 0x000fe20001000000 */
[----:B------:R-:W-:Y:S01]  /*8fb0*/  ULEA UR10, UR6, UR38, 0x3 ;  /* 0x00000026060a7291 */ /* 0x000fe2000f8e183f */
[----:B------:R-:W-:-:S02]  /*8fc0*/  IADD3 R13, R4, 0x9, RZ ;  /* 0x00000009040d7810 */ /* 0x000fc40007ffe0ff */
[----:B------:R-:W-:Y:S02]  /*8fd0*/  ISETP.GE.AND P2, PT, R6, R5, PT ;  /* 0x000000050600720c */ /* 0x000fe40003f46270 */
[----:B------:R-:W-:Y:S02]  /*8fe0*/  FSEL R25, R25, -INF , P3 ;  /* 0xff80000019197808 */ /* 0x000fe40001800000 */
[----:B------:R-:W-:Y:S02]  /*8ff0*/  FMNMX R10, R24, R9, !PT ;  /* 0x00000009180a7209 */ /* 0x000fe40007800000 */
[----:B------:R-:W-:Y:S02]  /*9000*/  IADD3 R15, R4, 0x10, RZ ;  /* 0x00000010040f7810 */ /* 0x000fe40007ffe0ff */
[----:B------:R-:W-:Y:S02]  /*9010*/  ISETP.GE.AND P3, PT, R6, R13, PT ;  /* 0x0000000d0600720c */ /* 0x000fe40003f66270 */
[----:B------:R-:W-:-:S02]  /*9020*/  FSEL R28, R28, -INF , P2 ;  /* 0xff8000001c1c7808 */ /* 0x000fc40001000000 */
[----:B------:R-:W-:Y:S02]  /*9030*/  FMNMX R169, R25, R10, !PT ;  /* 0x0000000a19a97209 */ /* 0x000fe40007800000 */
[----:B------:R-:W-:Y:S02]  /*9040*/  IADD3 R21, R4, 0x11, RZ ;  /* 0x0000001104157810 */ /* 0x000fe40007ffe0ff */
[----:B------:R-:W-:Y:S02]  /*9050*/  ISETP.GE.AND P2, PT, R6, R15, PT ;  /* 0x0000000f0600720c */ /* 0x000fe40003f46270 */
[----:B------:R-:W-:Y:S02]  /*9060*/  FSEL R29, R29, -INF , P3 ;  /* 0xff8000001d1d7808 */ /* 0x000fe40001800000 */
[----:B------:R-:W-:Y:S01]  /*9070*/  FMNMX R10, R28, R169, !PT ;  /* 0x000000a91c0a7209 */ /* 0x000fe20007800000 */
[----:B------:R-:W-:Y:S01]  /*9080*/  VIADD R169, R4, 0x18 ;  /* 0x0000001804a97836 */ /* 0x000fe20000000000 */
[----:B------:R-:W-:-:S02]  /*9090*/  ISETP.GE.AND P3, PT, R6, R21, PT ;  /* 0x000000150600720c */ /* 0x000fc40003f66270 */
[----:B------:R-:W-:Y:S02]  /*90a0*/  FSEL R32, R32, -INF , P2 ;  /* 0xff80000020207808 */ /* 0x000fe40001000000 */
[----:B------:R-:W-:Y:S02]  /*90b0*/  FMNMX R173, R29, R10, !PT ;  /* 0x0000000a1dad7209 */ /* 0x000fe40007800000 */
[----:B------:R-:W-:Y:S02]  /*90c0*/  IADD3 R171, R4, 0x19, RZ ;  /* 0x0000001904ab7810 */ /* 0x000fe40007ffe0ff */
[----:B------:R-:W-:Y:S02]  /*90d0*/  ISETP.GE.AND P2, PT, R6, R169, PT ;  /* 0x000000a90600720c */ /* 0x000fe40003f46270 */
[----:B------:R-:W-:Y:S02]  /*90e0*/  FSEL R33, R33, -INF , P3 ;  /* 0xff80000021217808 */ /* 0x000fe40001800000 */
[----:B------:R-:W-:-:S02]  /*90f0*/  FMNMX R10, R32, R173, !PT ;  /* 0x000000ad200a7209 */ /* 0x000fc40007800000 */
[----:B------:R-:W-:Y:S02]  /*9100*/  IADD3 R173, R4, 0x20, RZ ;  /* 0x0000002004ad7810 */ /* 0x000fe40007ffe0ff */
[----:B------:R-:W-:Y:S02]  /*9110*/  ISETP.GE.AND P3, PT, R6, R171, PT ;  /* 0x000000ab0600720c */ /* 0x000fe40003f66270 */
[----:B------:R-:W-:Y:S02]  /*9120*/  FSEL R36, R36, -INF , P2 ;  /* 0xff80000024247808 */ /* 0x000fe40001000000 */
[----:B------:R-:W-:Y:S02]  /*9130*/  FMNMX R177, R33, R10, !PT ;  /* 0x0000000a21b17209 */ /* 0x000fe40007800000 */
[----:B------:R-:W-:Y:S02]  /*9140*/  IADD3 R175, R4, 0x21, RZ ;  /* 0x0000002104af7810 */ /* 0x000fe40007ffe0ff */
[----:B------:R-:W-:-:S02]  /*9150*/  ISETP.GE.AND P2, PT, R6, R173, PT ;  /* 0x000000ad0600720c */ /* 0x000fc40003f46270 */
[----:B------:R-:W-:Y:S02]  /*9160*/  FSEL R37, R37, -INF , P3 ;  /* 0xff80000025257808 */ /* 0x000fe40001800000 */
[----:B------:R-:W-:Y:S01]  /*9170*/  FMNMX R10, R36, R177, !PT ;  /* 0x000000b1240a7209 */ /* 0x000fe20007800000 */
[----:B------:R-:W-:Y:S01]  /*9180*/  VIADD R177, R4, 0x28 ;  /* 0x0000002804b17836 */ /* 0x000fe20000000000 */
[----:B------:R-:W-:Y:S02]  /*9190*/  ISETP.GE.AND P3, PT, R6, R175, PT ;  /* 0x000000af0600720c */ /* 0x000fe40003f66270 */
[----:B------:R-:W-:Y:S02]  /*91a0*/  FSEL R40, R40, -INF , P2 ;  /* 0xff80000028287808 */ /* 0x000fe40001000000 */
[----:B------:R-:W-:Y:S02]  /*91b0*/  FMNMX R181, R37, R10, !PT ;  /* 0x0000000a25b57209 */ /* 0x000fe40007800000 */
        /* <DEDUP_REMOVED lines=27> */
[----:B------:R-:W-:Y:S02]  /*9370*/  FMNMX R10, R52, R193, !PT ;  /* 0x000000c1340a7209 */ /* 0x000fe40007800000 */
        /* <DEDUP_REMOVED lines=45> */
[----:B------:R-:W-:Y:S02]  /*9650*/  FMNMX R10, R76, R203, !PT ;  /* 0x000000cb4c0a7209 */ /* 0x000fe40007800000 */
[----:B------:R-:W-:-:S02]  /*9660*/  ISETP.GE.AND P3, PT, R6, R217, PT ;  /* 0x000000d90600720c */ /* 0x000fc40003f66270 */
[----:B------:R-:W-:Y:S02]  /*9670*/  FSEL R80, R80, -INF , P2 ;  /* 0xff80000050507808 */ /* 0x000fe40001000000 */
[----:B------:R-:W-:Y:S02]  /*9680*/  FMNMX R221, R77, R10, !PT ;  /* 0x0000000a4ddd7209 */ /* 0x000fe40007800000 */
[----:B------:R-:W-:Y:S02]  /*9690*/  IADD3 R203, R4, 0x79, RZ ;  /* 0x0000007904cb7810 */ /* 0x000fe40007ffe0ff */
[----:B------:R-:W-:Y:S02]  /*96a0*/  ISETP.GE.AND P2, PT, R6, R219, PT ;  /* 0x000000db0600720c */ /* 0x000fe40003f46270 */
[----:B------:R-:W-:Y:S02]  /*96b0*/  FSEL R81, R81, -INF , P3 ;  /* 0xff80000051517808 */ /* 0x000fe40001800000 */
[----:B------:R-:W-:-:S02]  /*96c0*/  FMNMX R10, R80, R221, !PT ;  /* 0x000000dd500a7209 */ /* 0x000fc40007800000 */
[----:B------:R-:W-:Y:S02]  /*96d0*/  ISETP.GE.AND P3, PT, R6, R203, PT ;  /* 0x000000cb0600720c */ /* 0x000fe40003f66270 */
[----:B------:R-:W-:Y:S02]  /*96e0*/  FSEL R84, R84, -INF , P2 ;  /* 0xff80000054547808 */ /* 0x000fe40001000000 */
[----:B------:R-:W-:Y:S02]  /*96f0*/  FMNMX R221, R81, R10, !PT ;  /* 0x0000000a51dd7209 */ /* 0x000fe40007800000 */
[----:B------:R-:W-:Y:S02]  /*9700*/  FSEL R85, R85, -INF , P3 ;  /* 0xff80000055557808 */ /* 0x000fe40001800000 */
[----:B------:R-:W-:Y:S02]  /*9710*/  FMNMX R10, R84, R221, !PT ;  /* 0x000000dd540a7209 */ /* 0x000fe40007800000 */
[----:B------:R-:W-:-:S02]  /*9720*/  IADD3 R14, R6, 0x8, RZ ;  /* 0x00000008060e7810 */ /* 0x000fc40007ffe0ff */
[----:B------:R-:W-:Y:S02]  /*9730*/  FMNMX R10, R85, R10, !PT ;  /* 0x0000000a550a7209 */ /* 0x000fe40007800000 */
[C---:B------:R-:W-:Y:S02]  /*9740*/  ISETP.GE.AND P6, PT, R14.reuse, R21, PT ;  /* 0x000000150e00720c */ /* 0x040fe40003fc6270 */
[C---:B------:R-:W-:Y:S01]  /*9750*/  ISETP.GE.AND P2, PT, R14.reuse, R13, PT ;  /* 0x0000000d0e00720c */ /* 0x040fe20003f46270 */
[----:B------:R-:W1:Y:S01]  /*9760*/  SHFL.BFLY PT, R221, R10, 0x1, 0x1f ;  /* 0x0c201f000add7f89 */ /* 0x000e6200000e0000 */
[----:B------:R-:W-:Y:S02]  /*9770*/  FSEL R35, R35, -INF , P6 ;  /* 0xff80000023237808 */ /* 0x000fe40003000000 */
[C---:B------:R-:W-:Y:S02]  /*9780*/  ISETP.GE.AND P6, PT, R14.reuse, R177, PT ;  /* 0x000000b10e00720c */ /* 0x040fe40003fc6270 */
[----:B------:R-:W-:-:S02]  /*9790*/  ISETP.GE.AND P3, PT, R14, R5, PT ;  /* 0x000000050e00720c */ /* 0x000fc40003f66270 */
[----:B------:R-:W-:Y:S02]  /*97a0*/  FSEL R46, R46, -INF , P6 ;  /* 0xff8000002e2e7808 */ /* 0x000fe40003000000 */
[C---:B------:R-:W-:Y:S02]  /*97b0*/  ISETP.GE.AND P6, PT, R14.reuse, R187, PT ;  /* 0x000000bb0e00720c */ /* 0x040fe40003fc6270 */
[C---:B------:R-:W-:Y:S02]  /*97c0*/  ISETP.GE.AND P4, PT, R14.reuse, R15, PT ;  /* 0x0000000f0e00720c */ /* 0x040fe40003f86270 */
[----:B------:R-:W-:Y:S02]  /*97d0*/  FSEL R31, R31, -INF , P2 ;  /* 0xff8000001f1f7808 */ /* 0x000fe40001000000 */
[----:B------:R-:W-:Y:S02]  /*97e0*/  ISETP.GE.AND P2, PT, R14, R173, PT ;  /* 0x000000ad0e00720c */ /* 0x000fe40003f46270 */
[----:B------:R-:W-:-:S02]  /*97f0*/  FSEL R55, R55, -INF , P6 ;  /* 0xff80000037377808 */ /* 0x000fc40003000000 */
[----:B------:R-:W-:Y:S02]  /*9800*/  FSEL R34, R34, -INF , P4 ;  /* 0xff80000022227808 */ /* 0x000fe40002000000 */
[----:B------:R-:W-:Y:S02]  /*9810*/  ISETP.GE.AND P4, PT, R14, R175, PT ;  /* 0x000000af0e00720c */ /* 0x000fe40003f86270 */
[----:B------:R-:W-:Y:S02]  /*9820*/  FSEL R42, R42, -INF , P2 ;  /* 0xff8000002a2a7808 */ /* 0x000fe40001000000 */
[----:B-1----:R-:W-:Y:S02]  /*9830*/  FMNMX R221, R10, R221, !PT ;  /* 0x000000dd0add7209 */ /* 0x002fe40007800000 */
[C---:B------:R-:W-:Y:S02]  /*9840*/  ISETP.GE.AND P5, PT, R14.reuse, R11, PT ;  /* 0x0000000b0e00720c */ /* 0x040fe40003fa6270 */
[----:B------:R-:W-:Y:S01]  /*9850*/  ISETP.GE.AND P2, PT, R14, R183, PT ;  /* 0x000000b70e00720c */ /* 0x000fe20003f46270 */
[----:B------:R-:W1:Y:S01]  /*9860*/  SHFL.BFLY PT, R6, R221, 0x2, 0x1f ;  /* 0x0c401f00dd067f89 */ /* 0x000e6200000e0000 */
[----:B------:R-:W-:-:S02]  /*9870*/  FSEL R30, R30, -INF , P3 ;  /* 0xff8000001e1e7808 */ /* 0x000fc40001800000 */
[C---:B------:R-:W-:Y:S02]  /*9880*/  ISETP.GE.AND P3, PT, R14.reuse, R171, PT ;  /* 0x000000ab0e00720c */ /* 0x040fe40003f66270 */
[----:B------:R-:W-:Y:S02]  /*9890*/  FSEL R43, R43, -INF , P4 ;  /* 0xff8000002b2b7808 */ /* 0x000fe40002000000 */
[C---:B------:R-:W-:Y:S02]  /*98a0*/  ISETP.GE.AND P4, PT, R14.reuse, R185, PT ;  /* 0x000000b90e00720c */ /* 0x040fe40003f86270 */
[----:B------:R-:W-:Y:S02]  /*98b0*/  FSEL R27, R27, -INF , P5 ;  /* 0xff8000001b1b7808 */ /* 0x000fe40002800000 */
[----:B------:R-:W-:Y:S02]  /*98c0*/  FSEL R51, R51, -INF , P2 ;  /* 0xff80000033337808 */ /* 0x000fe40001000000 */
[----:B------:R-:W-:-:S02]  /*98d0*/  ISETP.GE.AND P5, PT, R14, R169, PT ;  /* 0x000000a90e00720c */ /* 0x000fc40003fa6270 */
[C---:B------:R-:W-:Y:S02]  /*98e0*/  ISETP.GE.AND P2, PT, R14.reuse, R199, PT ;  /* 0x000000c70e00720c */ /* 0x040fe40003f46270 */
[----:B------:R-:W-:Y:S02]  /*98f0*/  FSEL R39, R39, -INF , P3 ;  /* 0xff80000027277808 */ /* 0x000fe40001800000 */
[----:B------:R-:W-:Y:S02]  /*9900*/  ISETP.GE.AND P3, PT, R14, R181, PT ;  /* 0x000000b50e00720c */ /* 0x000fe40003f66270 */
[----:B------:R-:W-:Y:S02]  /*9910*/  FSEL R54, R54, -INF , P4 ;  /* 0xff80000036367808 */ /* 0x000fe40002000000 */
[----:B------:R-:W-:Y:S02]  /*9920*/  ISETP.GE.AND P4, PT, R14, R193, PT ;  /* 0x000000c10e00720c */ /* 0x000fe40003f86270 */
[----:B-1----:R-:W-:-:S02]  /*9930*/  FMNMX R5, R221, R6, !PT ;  /* 0x00000006dd057209 */ /* 0x002fc40007800000 */
[----:B------:R-:W-:Y:S02]  /*9940*/  FSEL R38, R38, -INF , P5 ;  /* 0xff80000026267808 */ /* 0x000fe40002800000 */
[C---:B------:R-:W-:Y:S02]  /*9950*/  FSETP.NEU.AND P6, PT, R5.reuse, -INF , PT ;  /* 0xff8000000500780b */ /* 0x040fe40003fcd000 */
[----:B------:R-:W-:Y:S02]  /*9960*/  FSEL R62, R62, -INF , P2 ;  /* 0xff8000003e3e7808 */ /* 0x000fe40001000000 */
[----:B------:R-:W-:Y:S02]  /*9970*/  FSEL R10, R5, RZ, P6 ;  /* 0x000000ff050a7208 */ /* 0x000fe40003000000 */
[C---:B------:R-:W-:Y:S02]  /*9980*/  ISETP.GE.AND P6, PT, R14.reuse, R197, PT ;  /* 0x000000c50e00720c */ /* 0x040fe40003fc6270 */
[----:B------:R-:W-:Y:S01]  /*9990*/  ISETP.GE.AND P5, PT, R14, R179, PT ;  /* 0x000000b30e00720c */ /* 0x000fe20003fa6270 */
[----:B------:R-:W-:Y:S01]  /*99a0*/  FMUL R12, R10, UR5 ;  /* 0x000000050a0c7c20 */ /* 0x000fe20008400000 */
[----:B------:R-:W-:-:S02]  /*99b0*/  ISETP.GE.AND P2, PT, R14, R201, PT ;  /* 0x000000c90e00720c */ /* 0x000fc40003f46270 */
[----:B------:R-:W-:Y:S01]  /*99c0*/  FSEL R50, R50, -INF , P3 ;  /* 0xff80000032327808 */ /* 0x000fe20001800000 */
[--C-:B------:R-:W-:Y:S01]  /*99d0*/  FFMA R24, R24, UR5, -R12.reuse ;  /* 0x0000000518187c23 */ /* 0x100fe2000800080c */
[----:B------:R-:W-:Y:S01]  /*99e0*/  ISETP.GE.AND P3, PT, R14, R191, PT ;  /* 0x000000bf0e00720c */ /* 0x000fe20003f66270 */
[--C-:B------:R-:W-:Y:S01]  /*99f0*/  FFMA R11, R25, UR5, -R12.reuse ;  /* 0x00000005190b7c23 */ /* 0x100fe2000800080c */
[----:B------:R-:W-:Y:S01]  /*9a00*/  FSEL R63, R63, -INF , P4 ;  /* 0xff8000003f3f7808 */ /* 0x000fe20002000000 */
[--C-:B------:R-:W-:Y:S01]  /*9a10*/  FFMA R28, R28, UR5, -R12.reuse ;  /* 0x000000051c1c7c23 */ /* 0x100fe2000800080c */
[----:B------:R-:W-:Y:S01]  /*9a20*/  FSEL R67, R67, -INF , P6 ;  /* 0xff80000043437808 */ /* 0x000fe20003000000 */
[--C-:B------:R-:W-:Y:S01]  /*9a30*/  FFMA R32, R32, UR5, -R12.reuse ;  /* 0x0000000520207c23 */ /* 0x100fe2000800080c */
[C---:B------:R-:W-:Y:S01]  /*9a40*/  ISETP.GE.AND P4, PT, R14.reuse, R207, PT ;  /* 0x000000cf0e00720c */ /* 0x040fe20003f86270 */
[--C-:B------:R-:W-:Y:S01]  /*9a50*/  FFMA R13, R29, UR5, -R12.reuse ;  /* 0x000000051d0d7c23 */ /* 0x100fe2000800080c */
[----:B------:R-:W-:Y:S01]  /*9a60*/  ISETP.GE.AND P6, PT, R14, R211, PT ;  /* 0x000000d30e00720c */ /* 0x000fe20003fc6270 */
[--C-:B------:R-:W-:Y:S01]  /*9a70*/  FFMA R15, R33, UR5, -R12.reuse ;  /* 0x00000005210f7c23 */ /* 0x100fe2000800080c */
[----:B------:R-:W-:Y:S01]  /*9a80*/  FSEL R47, R47, -INF , P5 ;  /* 0xff8000002f2f7808 */ /* 0x000fe20002800000 */
[--C-:B------:R-:W-:Y:S01]  /*9a90*/  FFMA R40, R40, UR5, -R12.reuse ;  /* 0x0000000528287c23 */ /* 0x100fe2000800080c */
[----:B------:R-:W-:Y:S01]  /*9aa0*/  FSEL R70, R70, -INF , P2 ;  /* 0xff80000046467808 */ /* 0x000fe20001000000 */
[--C-:B------:R-:W-:Y:S01]  /*9ab0*/  FFMA R20, R44, UR5, -R12.reuse ;  /* 0x000000052c147c23 */ /* 0x100fe2000800080c */
[----:B------:R-:W-:Y:S01]  /*9ac0*/  ISETP.GE.AND P5, PT, R14, R189, PT ;  /* 0x000000bd0e00720c */ /* 0x000fe20003fa6270 */
[--C-:B------:R-:W-:Y:S01]  /*9ad0*/  FFMA R44, R57, UR5, -R12.reuse ;  /* 0x00000005392c7c23 */ /* 0x100fe2000800080c */
[----:B------:R-:W-:Y:S01]  /*9ae0*/  FSETP.GEU.AND P2, PT, R24, -126, PT ;  /* 0xc2fc00001800780b */ /* 0x000fe20003f4e000 */
[--C-:B------:R-:W-:Y:S01]  /*9af0*/  FFMA R57, R72, UR5, -R12.reuse ;  /* 0x0000000548397c23 */ /* 0x100fe2000800080c */
[----:B------:R-:W-:Y:S01]  /*9b00*/  FSEL R59, R59, -INF , P3 ;  /* 0xff8000003b3b7808 */ /* 0x000fe20001800000 */
[--C-:B------:R-:W-:Y:S01]  /*9b10*/  FFMA R81, R81, UR5, -R12.reuse ;  /* 0x0000000551517c23 */ /* 0x100fe2000800080c */
[----:B------:R-:W-:Y:S01]  /*9b20*/  ISETP.GE.AND P3, PT, R14, R209, PT ;  /* 0x000000d10e00720c */ /* 0x000fe20003f66270 */
[----:B------:R-:W-:Y:S01]  /*9b30*/  FFMA R85, R85, UR5, -R12 ;  /* 0x0000000555557c23 */ /* 0x000fe2000800080c */
[----:B------:R-:W-:-:S02]  /*9b40*/  FSEL R74, R74, -INF , P4 ;  /* 0xff8000004a4a7808 */ /* 0x000fc40002000000 */
[----:B------:R-:W-:Y:S02]  /*9b50*/  FSEL R78, R78, -INF , P6 ;  /* 0xff8000004e4e7808 */ /* 0x000fe40003000000 */
[----:B------:R-:W-:Y:S02]  /*9b60*/  ISETP.GE.AND P4, PT, R14, R215, PT ;  /* 0x000000d70e00720c */ /* 0x000fe40003f86270 */
[----:B------:R-:W-:Y:S01]  /*9b70*/  FSETP.GEU.AND P6, PT, R11, -126, PT ;  /* 0xc2fc00000b00780b */ /* 0x000fe20003fce000 */
[----:B------:R-:W-:Y:S01]  /*9b80*/  @!P2 FMUL R24, R24, 0.5 ;  /* 0x3f0000001818a820 */ /* 0x000fe20000400000 */
[----:B------:R-:W-:Y:S02]  /*9b90*/  FSEL R58, R58, -INF , P5 ;  /* 0xff8000003a3a7808 */ /* 0x000fe40002800000 */
[C---:B------:R-:W-:Y:S02]  /*9ba0*/  ISETP.GE.AND P5, PT, R14.reuse, R195, PT ;  /* 0x000000c30e00720c */ /* 0x040fe40003fa6270 */
[----:B------:R-:W-:Y:S01]  /*9bb0*/  FSEL R71, R71, -INF , P3 ;  /* 0xff80000047477808 */ /* 0x000fe20001800000 */
[----:B------:R-:W1:Y:S01]  /*9bc0*/  MUFU.EX2 R24, R24 ;  /* 0x0000001800187308 */ /* 0x000e620000000800 */
[----:B------:R-:W-:-:S02]  /*9bd0*/  ISETP.GE.AND P3, PT, R14, R213, PT ;  /* 0x000000d50e00720c */ /* 0x000fc40003f66270 */
[----:B------:R-:W-:Y:S02]  /*9be0*/  FSEL R82, R82, -INF , P4 ;  /* 0xff80000052527808 */ /* 0x000fe40002000000 */
[----:B------:R-:W-:Y:S01]  /*9bf0*/  ISETP.GE.AND P4, PT, R14, R4, PT ;  /* 0x000000040e00720c */ /* 0x000fe20003f86270 */
[----:B------:R-:W-:Y:S01]  /*9c00*/  @!P6 FMUL R11, R11, 0.5 ;  /* 0x3f0000000b0be820 */ /* 0x000fe20000400000 */
[----:B------:R-:W-:Y:S02]  /*9c10*/  FSEL R66, R66, -INF , P5 ;  /* 0xff80000042427808 */ /* 0x000fe40002800000 */
[C---:B------:R-:W-:Y:S02]  /*9c20*/  ISETP.GE.AND P5, PT, R14.reuse, R205, PT ;  /* 0x000000cd0e00720c */ /* 0x040fe40003fa6270 */
[----:B------:R-:W-:Y:S01]  /*9c30*/  FSEL R79, R79, -INF , P3 ;  /* 0xff8000004f4f7808 */ /* 0x000fe20001800000 */
[----:B------:R-:W2:Y:S01]  /*9c40*/  MUFU.EX2 R11, R11 ;  /* 0x0000000b000b7308 */ /* 0x000ea20000000800 */
[----:B------:R-:W-:-:S02]  /*9c50*/  ISETP.GE.AND P3, PT, R14, R219, PT ;  /* 0x000000db0e00720c */ /* 0x000fc40003f66270 */
[----:B------:R-:W-:Y:S02]  /*9c60*/  FSEL R169, R26, -INF , P4 ;  /* 0xff8000001aa97808 */ /* 0x000fe40002000000 */
[----:B------:R-:W-:Y:S01]  /*9c70*/  FSEL R75, R75, -INF , P5 ;  /* 0xff8000004b4b7808 */ /* 0x000fe20002800000 */
[----:B-1----:R-:W-:Y:S01]  /*9c80*/  @!P2 FMUL R24, R24, R24 ;  /* 0x000000181818a220 */ /* 0x002fe20000400000 */
[----:B------:R-:W-:Y:S02]  /*9c90*/  ISETP.GE.AND P5, PT, R14, R217, PT ;  /* 0x000000d90e00720c */ /* 0x000fe40003fa6270 */
[----:B------:R-:W-:Y:S02]  /*9ca0*/  FSEL R86, R86, -INF , P3 ;  /* 0xff80000056567808 */ /* 0x000fe40001800000 */
[----:B------:R-:W-:Y:S02]  /*9cb0*/  FMNMX R6, R169, R8, !PT ;  /* 0x00000008a9067209 */ /* 0x000fe40007800000 */
[----:B------:R-:W-:Y:S01]  /*9cc0*/  ISETP.GE.AND P3, PT, R14, R203, PT ;  /* 0x000000cb0e00720c */ /* 0x000fe20003f66270 */
[--C-:B------:R-:W-:Y:S01]  /*9cd0*/  FFMA R14, R36, UR5, -R12.reuse ;  /* 0x00000005240e7c23 */ /* 0x100fe2000800080c */
[----:B------:R-:W-:Y:S01]  /*9ce0*/  FSEL R83, R83, -INF , P5 ;  /* 0xff80000053537808 */ /* 0x000fe20002800000 */
[--C-:B------:R-:W-:Y:S01]  /*9cf0*/  FFMA R36, R48, UR5, -R12.reuse ;  /* 0x0000000530247c23 */ /* 0x100fe2000800080c */
[----:B------:R-:W-:Y:S01]  /*9d00*/  FSETP.GEU.AND P5, PT, R28, -126, PT ;  /* 0xc2fc00001c00780b */ /* 0x000fe20003fae000 */
[----:B--2---:R-:W-:Y:S01]  /*9d10*/  @!P6 FMUL R11, R11, R11 ;  /* 0x0000000b0b0be220 */ /* 0x004fe20000400000 */
[----:B------:R-:W-:Y:S01]  /*9d20*/  FMNMX R21, R27, R6, !PT ;  /* 0x000000061b157209 */ /* 0x000fe20007800000 */
[----:B------:R-:W-:Y:S01]  /*9d30*/  FFMA R48, R61, UR5, -R12 ;  /* 0x000000053d307c23 */ /* 0x000fe2000800080c */
[----:B------:R-:W-:-:S02]  /*9d40*/  FSEL R87, R87, -INF , P3 ;  /* 0xff80000057577808 */ /* 0x000fc40001800000 */
[----:B------:R-:W-:Y:S02]  /*9d50*/  FSETP.GEU.AND P3, PT, R32, -126, PT ;  /* 0xc2fc00002000780b */ /* 0x000fe40003f6e000 */
[----:B------:R-:W-:Y:S02]  /*9d60*/  FMNMX R6, R30, R21, !PT ;  /* 0x000000151e067209 */ /* 0x000fe40007800000 */
[----:B------:R-:W-:Y:S02]  /*9d70*/  FSETP.GEU.AND P4, PT, R13, -126, PT ;  /* 0xc2fc00000d00780b */ /* 0x000fe40003f8e000 */
[----:B------:R-:W-:Y:S01]  /*9d80*/  FMNMX R21, R31, R6, !PT ;  /* 0x000000061f157209 */ /* 0x000fe20007800000 */
[----:B------:R-:W-:Y:S01]  /*9d90*/  @!P5 FMUL R28, R28, 0.5 ;  /* 0x3f0000001c1cd820 */ /* 0x000fe20000400000 */
[----:B------:R-:W-:Y:S02]  /*9da0*/  FSETP.GEU.AND P2, PT, R15, -126, PT ;  /* 0xc2fc00000f00780b */ /* 0x000fe40003f4e000 */
[----:B------:R-:W-:Y:S01]  /*9db0*/  FMNMX R6, R34, R21, !PT ;  /* 0x0000001522067209 */ /* 0x000fe20007800000 */
[----:B------:R-:W1:Y:S01]  /*9dc0*/  MUFU.EX2 R26, R28 ;  /* 0x0000001c001a7308 */ /* 0x000e620000000800 */
[----:B------:R-:W-:Y:S01]  /*9dd0*/  FSETP.GEU.AND P6, PT, R14, -126, PT ;  /* 0xc2fc00000e00780b */ /* 0x000fe20003fce000 */
[----:B------:R-:W-:Y:S01]  /*9de0*/  @!P3 FMUL R32, R32, 0.5 ;  /* 0x3f0000002020b820 */ /* 0x000fe20000400000 */
[----:B------:R-:W-:Y:S01]  /*9df0*/  FMNMX R25, R35, R6, !PT ;  /* 0x0000000623197209 */ /* 0x000fe20007800000 */
[----:B------:R-:W-:-:S02]  /*9e00*/  FFMA R21, R37, UR5, -R12 ;  /* 0x0000000525157c23 */ /* 0x000fc4000800080c */
[----:B------:R-:W-:Y:S01]  /*9e10*/  @!P4 FMUL R13, R13, 0.5 ;  /* 0x3f0000000d0dc820 */ /* 0x000fe20000400000 */
[----:B------:R-:W-:Y:S01]  /*9e20*/  FMNMX R6, R38, R25, !PT ;  /* 0x0000001926067209 */ /* 0x000fe20007800000 */
[----:B------:R-:W2:Y:S02]  /*9e30*/  MUFU.EX2 R28, R32 ;  /* 0x00000020001c7308 */ /* 0x000ea40000000800 */
[----:B------:R-:W-:Y:S01]  /*9e40*/  @!P2 FMUL R15, R15, 0.5 ;  /* 0x3f0000000f0fa820 */ /* 0x000fe20000400000 */
[----:B------:R-:W-:-:S03]  /*9e50*/  FMNMX R25, R39, R6, !PT ;  /* 0x0000000627197209 */ /* 0x000fc60007800000 */
[----:B------:R-:W-:Y:S01]  /*9e60*/  @!P6 FMUL R14, R14, 0.5 ;  /* 0x3f0000000e0ee820 */ /* 0x000fe20000400000 */
[----:B------:R-:W-:Y:S01]  /*9e70*/  FMNMX R6, R42, R25, !PT ;  /* 0x000000192a067209 */ /* 0x000fe20007800000 */
[----:B------:R-:W3:Y:S01]  /*9e80*/  MUFU.EX2 R13, R13 ;  /* 0x0000000d000d7308 */ /* 0x000ee20000000800 */
[----:B------:R-:W-:Y:S01]  /*9e90*/  FFMA R25, R41, UR5, -R12 ;  /* 0x0000000529197c23 */ /* 0x000fe2000800080c */
[----:B-1----:R-:W-:Y:S01]  /*9ea0*/  @!P5 FMUL R26, R26, R26 ;  /* 0x0000001a1a1ad220 */ /* 0x002fe20000400000 */
[----:B------:R-:W-:Y:S02]  /*9eb0*/  FMNMX R29, R43, R6, !PT ;  /* 0x000000062b1d7209 */ /* 0x000fe40007800000 */
[----:B------:R-:W-:Y:S02]  /*9ec0*/  FSETP.GEU.AND P5, PT, R21, -126, PT ;  /* 0xc2fc00001500780b */ /* 0x000fe40003fae000 */
[----:B------:R-:W-:Y:S01]  /*9ed0*/  FMNMX R6, R46, R29, !PT ;  /* 0x0000001d2e067209 */ /* 0x000fe20007800000 */
[----:B------:R-:W1:Y:S01]  /*9ee0*/  MUFU.EX2 R15, R15 ;  /* 0x0000000f000f7308 */ /* 0x000e620000000800 */
[----:B--2---:R-:W-:Y:S01]  /*9ef0*/  @!P3 FMUL R28, R28, R28 ;  /* 0x0000001c1c1cb220 */ /* 0x004fe20000400000 */
[----:B------:R-:W-:-:S02]  /*9f00*/  FSETP.GEU.AND P3, PT, R25, -126, PT ;  /* 0xc2fc00001900780b */ /* 0x000fc40003f6e000 */
[----:B------:R-:W-:-:S04]  /*9f10*/  FMNMX R29, R47, R6, !PT ;  /* 0x000000062f1d7209 */ /* 0x000fc80007800000 */
[----:B------:R-:W2:Y:S01]  /*9f20*/  MUFU.EX2 R14, R14 ;  /* 0x0000000e000e7308 */ /* 0x000ea20000000800 */
[----:B------:R-:W-:Y:S01]  /*9f30*/  FMNMX R6, R50, R29, !PT ;  /* 0x0000001d32067209 */ /* 0x000fe20007800000 */
[----:B---3--:R-:W-:Y:S01]  /*9f40*/  @!P4 FMUL R13, R13, R13 ;  /* 0x0000000d0d0dc220 */ /* 0x008fe20000400000 */
[----:B------:R-:W-:Y:S01]  /*9f50*/  FSETP.GEU.AND P4, PT, R40, -126, PT ;  /* 0xc2fc00002800780b */ /* 0x000fe20003f8e000 */
[----:B------:R-:W-:Y:S01]  /*9f60*/  @!P5 FMUL R21, R21, 0.5 ;  /* 0x3f0000001515d820 */ /* 0x000fe20000400000 */
[----:B------:R-:W-:Y:S01]  /*9f70*/  FMNMX R33, R51, R6, !PT ;  /* 0x0000000633217209 */ /* 0x000fe20007800000 */
[----:B------:R-:W-:Y:S01]  /*9f80*/  FFMA R29, R45, UR5, -R12 ;  /* 0x000000052d1d7c23 */ /* 0x000fe2000800080c */
[----:B------:R-:W-:Y:S02]  /*9f90*/  @!P3 FMUL R25, R25, 0.5 ;  /* 0x3f0000001919b820 */ /* 0x000fe40000400000 */
[----:B------:R-:W-:Y:S01]  /*9fa0*/  FMNMX R6, R54, R33, !PT ;  /* 0x0000002136067209 */ /* 0x000fe20007800000 */
[----:B-1----:R-:W-:Y:S01]  /*9fb0*/  @!P2 FMUL R15, R15, R15 ;  /* 0x0000000f0f0fa220 */ /* 0x002fe20000400000 */
[----:B------:R-:W-:Y:S01]  /*9fc0*/  FSETP.GEU.AND P2, PT, R20, -126, PT ;  /* 0xc2fc00001400780b */ /* 0x000fe20003f4e000 */
[----:B------:R-:W1:Y:S01]  /*9fd0*/  MUFU.EX2 R21, R21 ;  /* 0x0000001500157308 */ /* 0x000e620000000800 */
[----:B------:R-:W-:-:S03]  /*9fe0*/  FMNMX R33, R55, R6, !PT ;  /* 0x0000000637217209 */ /* 0x000fc60007800000 */
[----:B------:R-:W-:Y:S01]  /*9ff0*/  @!P4 FMUL R40, R40, 0.5 ;  /* 0x3f0000002828c820 */ /* 0x000fe20000400000 */
[----:B--2---:R-:W-:Y:S01]  /*a000*/  @!P6 FMUL R14, R14, R14 ;  /* 0x0000000e0e0ee220 */ /* 0x004fe20000400000 */
[----:B------:R-:W-:Y:S02]  /*a010*/  FSETP.GEU.AND P6, PT, R29, -126, PT ;  /* 0xc2fc00001d00780b */ /* 0x000fe40003fce000 */
[----:B------:R-:W2:Y:S01]  /*a020*/  MUFU.EX2 R25, R25 ;  /* 0x0000001900197308 */ /* 0x000ea20000000800 */
[----:B------:R-:W-:Y:S01]  /*a030*/  FMNMX R6, R58, R33, !PT ;  /* 0x000000213a067209 */ /* 0x000fe20007800000 */
[----:B------:R-:W-:Y:S02]  /*a040*/  FFMA R33, R49, UR5, -R12 ;  /* 0x0000000531217c23 */ /* 0x000fe4000800080c */
[----:B------:R-:W-:Y:S01]  /*a050*/  @!P2 FMUL R20, R20, 0.5 ;  /* 0x3f0000001414a820 */ /* 0x000fe20000400000 */
[----:B------:R-:W-:-:S03]  /*a060*/  FMNMX R37, R59, R6, !PT ;  /* 0x000000063b257209 */ /* 0x000fc60007800000 */
[----:B------:R3:W4:Y:S01]  /*a070*/  MUFU.EX2 R32, R40 ;  /* 0x0000002800207308 */ /* 0x0007220000000800 */
[----:B------:R-:W-:Y:S01]  /*a080*/  FMNMX R6, R62, R37, !PT ;  /* 0x000000253e067209 */ /* 0x000fe20007800000 */
[--C-:B------:R-:W-:Y:S01]  /*a090*/  FFMA R37, R52, UR5, -R12.reuse ;  /* 0x0000000534257c23 */ /* 0x100fe2000800080c */
[----:B------:R-:W-:Y:S01]  /*a0a0*/  @!P6 FMUL R29, R29, 0.5 ;  /* 0x3f0000001d1de820 */ /* 0x000fe20000400000 */
[----:B-1----:R-:W-:Y:S01]  /*a0b0*/  @!P5 FMUL R21, R21, R21 ;  /* 0x000000151515d220 */ /* 0x002fe20000400000 */
[----:B------:R-:W-:Y:S01]  /*a0c0*/  FSETP.GEU.AND P5, PT, R36, -126, PT ;  /* 0xc2fc00002400780b */ /* 0x000fe20003fae000 */
[--C-:B------:R-:W-:Y:S01]  /*a0d0*/  FFMA R52, R65, UR5, -R12.reuse ;  /* 0x0000000541347c23 */ /* 0x100fe2000800080c */
[----:B------:R-:W-:Y:S01]  /*a0e0*/  FMNMX R41, R63, R6, !PT ;  /* 0x000000063f297209 */ /* 0x000fe20007800000 */
[----:B------:R-:W1:Y:S01]  /*a0f0*/  MUFU.EX2 R20, R20 ;  /* 0x0000001400147308 */ /* 0x000e620000000800 */
[----:B--2---:R-:W-:Y:S01]  /*a100*/  @!P3 FMUL R25, R25, R25 ;  /* 0x000000191919b220 */ /* 0x004fe20000400000 */
[----:B------:R-:W-:Y:S01]  /*a110*/  FSETP.GEU.AND P3, PT, R37, -126, PT ;  /* 0xc2fc00002500780b */ /* 0x000fe20003f6e000 */
[--C-:B---3--:R-:W-:Y:S01]  /*a120*/  FFMA R40, R53, UR5, -R12.reuse ;  /* 0x0000000535287c23 */ /* 0x108fe2000800080c */
[----:B------:R-:W-:Y:S01]  /*a130*/  FMNMX R6, R66, R41, !PT ;  /* 0x0000002942067209 */ /* 0x000fe20007800000 */
[--C-:B------:R-:W-:Y:S01]  /*a140*/  FFMA R53, R68, UR5, -R12.reuse ;  /* 0x0000000544357c23 */ /* 0x100fe2000800080c */
[--C-:B------:R-:W-:Y:S01]  /*a150*/  FFMA R65, R80, UR5, -R12.reuse ;  /* 0x0000000550417c23 */ /* 0x100fe2000800080c */
[----:B------:R-:W-:Y:S01]  /*a160*/  FFMA R68, R84, UR5, -R12 ;  /* 0x0000000554447c23 */ /* 0x000fe2000800080c */
[----:B------:R-:W2:Y:S01]  /*a170*/  MUFU.EX2 R29, R29 ;  /* 0x0000001d001d7308 */ /* 0x000ea20000000800 */
[----:B----4-:R-:W-:Y:S01]  /*a180*/  @!P4 FMUL R32, R32, R32 ;  /* 0x000000202020c220 */ /* 0x010fe20000400000 */
[----:B------:R-:W-:Y:S01]  /*a190*/  FSETP.GEU.AND P4, PT, R33, -126, PT ;  /* 0xc2fc00002100780b */ /* 0x000fe20003f8e000 */
[----:B------:R-:W-:Y:S01]  /*a1a0*/  @!P5 FMUL R36, R36, 0.5 ;  /* 0x3f0000002424d820 */ /* 0x000fe20000400000 */
[----:B------:R-:W-:-:S03]  /*a1b0*/  FMNMX R41, R67, R6, !PT ;  /* 0x0000000643297209 */ /* 0x000fc60007800000 */
[----:B------:R-:W-:Y:S01]  /*a1c0*/  @!P3 FMUL R37, R37, 0.5 ;  /* 0x3f0000002525b820 */ /* 0x000fe20000400000 */
[----:B------:R-:W-:Y:S01]  /*a1d0*/  FMNMX R6, R70, R41, !PT ;  /* 0x0000002946067209 */ /* 0x000fe20007800000 */
[--C-:B------:R-:W-:Y:S01]  /*a1e0*/  FFMA R41, R56, UR5, -R12.reuse ;  /* 0x0000000538297c23 */ /* 0x100fe2000800080c */
[----:B-1----:R-:W-:Y:S01]  /*a1f0*/  @!P2 FMUL R20, R20, R20 ;  /* 0x000000141414a220 */ /* 0x002fe20000400000 */
[----:B------:R-:W-:Y:S01]  /*a200*/  FSETP.GEU.AND P2, PT, R40, -126, PT ;  /* 0xc2fc00002800780b */ /* 0x000fe20003f4e000 */
[----:B------:R-:W1:Y:S01]  /*a210*/  MUFU.EX2 R36, R36 ;  /* 0x0000002400247308 */ /* 0x000e620000000800 */
[----:B------:R-:W-:Y:S01]  /*a220*/  FMNMX R45, R71, R6, !PT ;  /* 0x00000006472d7209 */ /* 0x000fe20007800000 */
[----:B------:R-:W-:Y:S01]  /*a230*/  FFMA R56, R69, UR5, -R12 ;  /* 0x0000000545387c23 */ /* 0x000fe2000800080c */
[----:B------:R-:W-:Y:S01]  /*a240*/  @!P4 FMUL R33, R33, 0.5 ;  /* 0x3f0000002121c820 */ /* 0x000fe20000400000 */
[----:B--2---:R-:W-:Y:S01]  /*a250*/  @!P6 FMUL R29, R29, R29 ;  /* 0x0000001d1d1de220 */ /* 0x004fe20000400000 */
[----:B------:R-:W-:-:S03]  /*a260*/  FSETP.GEU.AND P6, PT, R41, -126, PT ;  /* 0xc2fc00002900780b */ /* 0x000fc60003fce000 */
[----:B------:R-:W2:Y:S01]  /*a270*/  MUFU.EX2 R37, R37 ;  /* 0x0000002500257308 */ /* 0x000ea20000000800 */
[----:B------:R-:W-:-:S03]  /*a280*/  FMNMX R6, R74, R45, !PT ;  /* 0x0000002d4a067209 */ /* 0x000fc60007800000 */
[----:B------:R-:W-:Y:S01]  /*a290*/  @!P2 FMUL R40, R40, 0.5 ;  /* 0x3f0000002828a820 */ /* 0x000fe20000400000 */
[----:B------:R-:W-:-:S03]  /*a2a0*/  FMNMX R45, R75, R6, !PT ;  /* 0x000000064b2d7209 */ /* 0x000fc60007800000 */
[----:B------:R-:W3:Y:S01]  /*a2b0*/  MUFU.EX2 R33, R33 ;  /* 0x0000002100217308 */ /* 0x000ee20000000800 */
[----:B------:R-:W-:Y:S01]  /*a2c0*/  FMNMX R6, R78, R45, !PT ;  /* 0x0000002d4e067209 */ /* 0x000fe20007800000 */
[----:B-1----:R-:W-:Y:S01]  /*a2d0*/  @!P5 FMUL R36, R36, R36 ;  /* 0x000000242424d220 */ /* 0x002fe20000400000 */
[----:B------:R-:W-:Y:S01]  /*a2e0*/  @!P6 FMUL R41, R41, 0.5 ;  /* 0x3f0000002929e820 */ /* 0x000fe20000400000 */
[----:B------:R-:W-:Y:S01]  /*a2f0*/  FSETP.GEU.AND P5, PT, R44, -126, PT ;  /* 0xc2fc00002c00780b */ /* 0x000fe20003fae000 */
[--C-:B------:R-:W-:Y:S01]  /*a300*/  FFMA R45, R60, UR5, -R12.reuse ;  /* 0x000000053c2d7c23 */ /* 0x100fe2000800080c */
[----:B------:R-:W-:Y:S01]  /*a310*/  FMNMX R49, R79, R6, !PT ;  /* 0x000000064f317209 */ /* 0x000fe20007800000 */
[----:B------:R-:W-:Y:S01]  /*a320*/  FFMA R60, R73, UR5, -R12 ;  /* 0x00000005493c7c23 */ /* 0x000fe2000800080c */
        /* <DEDUP_REMOVED lines=10> */
[--C-:B------:R-:W-:Y:S01]  /*a3d0*/  FFMA R49, R64, UR5, -R12.reuse ;  /* 0x0000000540317c23 */ /* 0x100fe2000800080c */
[----:B------:R-:W-:Y:S01]  /*a3e0*/  @!P3 FMUL R48, R48, 0.5 ;  /* 0x3f0000003030b820 */ /* 0x000fe20000400000 */
[----:B------:R-:W-:Y:S01]  /*a3f0*/  FFMA R64, R77, UR5, -R12 ;  /* 0x000000054d407c23 */ /* 0x000fe2000800080c */
[----:B-1----:R-:W-:Y:S01]  /*a400*/  @!P2 FMUL R40, R40, R40 ;  /* 0x000000282828a220 */ /* 0x002fe20000400000 */
[----:B------:R-:W1:Y:S01]  /*a410*/  MUFU.EX2 R44, R44 ;  /* 0x0000002c002c7308 */ /* 0x000e620000000800 */
[----:B------:R-:W-:-:S02]  /*a420*/  FSETP.GEU.AND P2, PT, R49, -126, PT ;  /* 0xc2fc00003100780b */ /* 0x000fc40003f4e000 */
[----:B------:R-:W-:-:S03]  /*a430*/  FMNMX R6, R87, R6, !PT ;  /* 0x0000000657067209 */ /* 0x000fc60007800000 */
[----:B------:R-:W-:Y:S01]  /*a440*/  @!P4 FMUL R45, R45, 0.5 ;  /* 0x3f0000002d2dc820 */ /* 0x000fe20000400000 */
[----:B--2---:R-:W-:Y:S01]  /*a450*/  @!P6 FMUL R41, R41, R41 ;  /* 0x000000292929e220 */ /* 0x004fe20000400000 */
[----:B------:R-:W2:Y:S01]  /*a460*/  MUFU.EX2 R48, R48 ;  /* 0x0000003000307308 */ /* 0x000ea20000000800 */
[----:B------:R-:W-:Y:S01]  /*a470*/  FSETP.GEU.AND P6, PT, R52, -126, PT ;  /* 0xc2fc00003400780b */ /* 0x000fe20003fce000 */
[----:B------:R-:W3:Y:S04]  /*a480*/  SHFL.BFLY PT, R61, R6, 0x1, 0x1f ;  /* 0x0c201f00063d7f89 */ /* 0x000ee800000e0000 */
[----:B------:R-:W-:Y:S02]  /*a490*/  @!P2 FMUL R49, R49, 0.5 ;  /* 0x3f0000003131a820 */ /* 0x000fe40000400000 */
[----:B------:R-:W4:Y:S01]  /*a4a0*/  MUFU.EX2 R45, R45 ;  /* 0x0000002d002d7308 */ /* 0x000f220000000800 */
[----:B-1----:R-:W-:Y:S01]  /*a4b0*/  @!P5 FMUL R44, R44, R44 ;  /* 0x0000002c2c2cd220 */ /* 0x002fe20000400000 */
[----:B------:R-:W-:-:S04]  /*a4c0*/  FSETP.GEU.AND P5, PT, R53, -126, PT ;  /* 0xc2fc00003500780b */ /* 0x000fc80003fae000 */
[----:B------:R-:W-:Y:S02]  /*a4d0*/  @!P6 FMUL R52, R52, 0.5 ;  /* 0x3f0000003434e820 */ /* 0x000fe40000400000 */
[----:B------:R-:W1:Y:S01]  /*a4e0*/  MUFU.EX2 R49, R49 ;  /* 0x0000003100317308 */ /* 0x000e620000000800 */
[----:B--2---:R-:W-:Y:S01]  /*a4f0*/  @!P3 FMUL R48, R48, R48 ;  /* 0x000000303030b220 */ /* 0x004fe20000400000 */
[----:B------:R-:W-:-:S05]  /*a500*/  FSETP.GEU.AND P3, PT, R57, -126, PT ;  /* 0xc2fc00003900780b */ /* 0x000fca0003f6e000 */
[----:B------:R-:W-:Y:S01]  /*a510*/  @!P5 FMUL R53, R53, 0.5 ;  /* 0x3f0000003535d820 */ /* 0x000fe20000400000 */
[----:B------:R-:W2:Y:S01]  /*a520*/  MUFU.EX2 R52, R52 ;  /* 0x0000003400347308 */ /* 0x000ea20000000800 */
[----:B----4-:R-:W-:Y:S01]  /*a530*/  @!P4 FMUL R45, R45, R45 ;  /* 0x0000002d2d2dc220 */ /* 0x010fe20000400000 */
[----:B------:R-:W-:Y:S02]  /*a540*/  FSETP.GEU.AND P4, PT, R56, -126, PT ;  /* 0xc2fc00003800780b */ /* 0x000fe40003f8e000 */
[----:B---3--:R-:W-:Y:S01]  /*a550*/  FMNMX R6, R6, R61, !PT ;  /* 0x0000003d06067209 */ /* 0x008fe20007800000 */
[----:B------:R-:W-:Y:S02]  /*a560*/  FFMA R61, R76, UR5, -R12 ;  /* 0x000000054c3d7c23 */ /* 0x000fe4000800080c */
[----:B------:R-:W-:Y:S01]  /*a570*/  @!P3 FMUL R57, R57, 0.5 ;  /* 0x3f0000003939b820 */ /* 0x000fe20000400000 */
[----:B------:R-:W3:Y:S01]  /*a580*/  MUFU.EX2 R53, R53 ;  /* 0x0000003500357308 */ /* 0x000ee20000000800 */
[----:B-1----:R-:W-:Y:S01]  /*a590*/  @!P2 FMUL R49, R49, R49 ;  /* 0x000000313131a220 */ /* 0x002fe20000400000 */
[----:B------:R-:W-:Y:S01]  /*a5a0*/  FSETP.GEU.AND P2, PT, R60, -126, PT ;  /* 0xc2fc00003c00780b */ /* 0x000fe20003f4e000 */
[----:B------:R-:W1:Y:S04]  /*a5b0*/  SHFL.BFLY PT, R69, R6, 0x2, 0x1f ;  /* 0x0c401f0006457f89 */ /* 0x000e6800000e0000 */
[----:B------:R-:W-:Y:S01]  /*a5c0*/  @!P4 FMUL R56, R56, 0.5 ;  /* 0x3f0000003838c820 */ /* 0x000fe20000400000 */
[----:B------:R-:W4:Y:S01]  /*a5d0*/  MUFU.EX2 R57, R57 ;  /* 0x0000003900397308 */ /* 0x000f220000000800 */
[----:B--2---:R-:W-:Y:S01]  /*a5e0*/  @!P6 FMUL R52, R52, R52 ;  /* 0x000000343434e220 */ /* 0x004fe20000400000 */
[----:B------:R-:W-:-:S05]  /*a5f0*/  FSETP.GEU.AND P6, PT, R61, -126, PT ;  /* 0xc2fc00003d00780b */ /* 0x000fca0003fce000 */
[----:B------:R-:W-:Y:S01]  /*a600*/  @!P2 FMUL R60, R60, 0.5 ;  /* 0x3f0000003c3ca820 */ /* 0x000fe20000400000 */
[----:B------:R-:W2:Y:S01]  /*a610*/  MUFU.EX2 R56, R56 ;  /* 0x0000003800387308 */ /* 0x000ea20000000800 */
[----:B---3--:R-:W-:Y:S01]  /*a620*/  @!P5 FMUL R53, R53, R53 ;  /* 0x000000353535d220 */ /* 0x008fe20000400000 */
[----:B------:R-:W-:-:S05]  /*a630*/  FSETP.GEU.AND P5, PT, R64, -126, PT ;  /* 0xc2fc00004000780b */ /* 0x000fca0003fae000 */
[----:B------:R-:W-:Y:S01]  /*a640*/  @!P6 FMUL R61, R61, 0.5 ;  /* 0x3f0000003d3de820 */ /* 0x000fe20000400000 */
[----:B------:R-:W3:Y:S01]  /*a650*/  MUFU.EX2 R60, R60 ;  /* 0x0000003c003c7308 */ /* 0x000ee20000000800 */
[----:B----4-:R-:W-:Y:S01]  /*a660*/  @!P3 FMUL R57, R57, R57 ;  /* 0x000000393939b220 */ /* 0x010fe20000400000 */
[----:B------:R-:W-:Y:S02]  /*a670*/  FSETP.GEU.AND P3, PT, R81, -126, PT ;  /* 0xc2fc00005100780b */ /* 0x000fe40003f6e000 */
[----:B-1----:R-:W-:-:S03]  /*a680*/  FMNMX R6, R6, R69, !PT ;  /* 0x0000004506067209 */ /* 0x002fc60007800000 */
[----:B------:R-:W-:Y:S01]  /*a690*/  @!P5 FMUL R64, R64, 0.5 ;  /* 0x3f0000004040d820 */ /* 0x000fe20000400000 */
[----:B------:R-:W1:Y:S01]  /*a6a0*/  MUFU.EX2 R61, R61 ;  /* 0x0000003d003d7308 */ /* 0x000e620000000800 */
[----:B--2---:R-:W-:Y:S01]  /*a6b0*/  @!P4 FMUL R56, R56, R56 ;  /* 0x000000383838c220 */ /* 0x004fe20000400000 */
[----:B------:R-:W-:-:S05]  /*a6c0*/  FSETP.GEU.AND P4, PT, R65, -126, PT ;  /* 0xc2fc00004100780b */ /* 0x000fca0003f8e000 */
[----:B------:R-:W-:Y:S01]  /*a6d0*/  @!P3 FMUL R81, R81, 0.5 ;  /* 0x3f0000005151b820 */ /* 0x000fe20000400000 */
[----:B------:R-:W2:Y:S01]  /*a6e0*/  MUFU.EX2 R64, R64 ;  /* 0x0000004000407308 */ /* 0x000ea20000000800 */
[----:B---3--:R-:W-:Y:S01]  /*a6f0*/  @!P2 FMUL R60, R60, R60 ;  /* 0x0000003c3c3ca220 */ /* 0x008fe20000400000 */
[----:B------:R-:W-:-:S04]  /*a700*/  FSETP.NEU.AND P2, PT, R6, -INF , PT ;  /* 0xff8000000600780b */ /* 0x000fc80003f4d000 */
[----:B------:R-:W-:Y:S01]  /*a710*/  FSEL R73, R6, RZ, P2 ;  /* 0x000000ff06497208 */ /* 0x000fe20001000000 */
[----:B------:R-:W-:Y:S01]  /*a720*/  @!P4 FMUL R65, R65, 0.5 ;  /* 0x3f0000004141c820 */ /* 0x000fe20000400000 */
[----:B------:R-:W3:Y:S01]  /*a730*/  MUFU.EX2 R12, R81 ;  /* 0x00000051000c7308 */ /* 0x000ee20000000800 */
[----:B-1----:R-:W-:Y:S01]  /*a740*/  @!P6 FMUL R61, R61, R61 ;  /* 0x0000003d3d3de220 */ /* 0x002fe20000400000 */
[----:B------:R-:W-:Y:S01]  /*a750*/  FSETP.GEU.AND P6, PT, R85, -126, PT ;  /* 0xc2fc00005500780b */ /* 0x000fe20003fce000 */
[C---:B------:R-:W-:Y:S01]  /*a760*/  FMUL R176, R73.reuse, UR5 ;  /* 0x0000000549b07c20 */ /* 0x040fe20008400000 */
[----:B------:R-:W-:Y:S01]  /*a770*/  FSETP.GEU.AND P2, PT, R68, -126, PT ;  /* 0xc2fc00004400780b */ /* 0x000fe20003f4e000 */
[----:B------:R-:W-:Y:S01]  /*a780*/  FADD R171, -R73, R8 ;  /* 0x0000000849ab7221 */ /* 0x000fe20000000100 */
[----:B------:R-:W-:Y:S01]  /*a790*/  FADD R73, R32, R57 ;  /* 0x0000003920497221 */ /* 0x000fe20000000000 */
[--C-:B------:R-:W-:Y:S01]  /*a7a0*/  FFMA R30, R30, UR5, -R176.reuse ;  /* 0x000000051e1e7c23 */ /* 0x100fe200080008b0 */
[----:B------:R-:W1:Y:S01]  /*a7b0*/  MUFU.EX2 R65, R65 ;  /* 0x0000004100417308 */ /* 0x000e620000000800 */
[--C-:B------:R-:W-:Y:S01]  /*a7c0*/  FFMA R69, R169, UR5, -R176.reuse ;  /* 0x00000005a9457c23 */ /* 0x100fe200080008b0 */
[----:B--2---:R-:W-:Y:S01]  /*a7d0*/  @!P5 FMUL R64, R64, R64 ;  /* 0x000000404040d220 */ /* 0x004fe20000400000 */
[--C-:B------:R-:W-:Y:S01]  /*a7e0*/  FFMA R72, R27, UR5, -R176.reuse ;  /* 0x000000051b487c23 */ /* 0x100fe200080008b0 */
[--C-:B------:R-:W-:Y:S01]  /*a7f0*/  FFMA R34, R34, UR5, -R176.reuse ;  /* 0x0000000522227c23 */ /* 0x100fe200080008b0 */
[--C-:B------:R-:W-:Y:S01]  /*a800*/  FFMA R76, R31, UR5, -R176.reuse ;  /* 0x000000051f4c7c23 */ /* 0x100fe200080008b0 */
[----:B------:R-:W-:Y:S01]  /*a810*/  FSETP.GEU.AND P5, PT, R69, -126, PT ;  /* 0xc2fc00004500780b */ /* 0x000fe20003fae000 */
[----:B------:R-:W-:Y:S01]  /*a820*/  @!P6 FMUL R85, R85, 0.5 ;  /* 0x3f0000005555e820 */ /* 0x000fe20000400000 */
[--C-:B------:R-:W-:Y:S01]  /*a830*/  FFMA R84, R39, UR5, -R176.reuse ;  /* 0x0000000527547c23 */ /* 0x100fe200080008b0 */
[----:B---3--:R-:W-:Y:S01]  /*a840*/  @!P3 FMUL R12, R12, R12 ;  /* 0x0000000c0c0cb220 */ /* 0x008fe20000400000 */
[----:B------:R-:W-:Y:S01]  /*a850*/  FSETP.GEU.AND P3, PT, R30, -126, PT ;  /* 0xc2fc00001e00780b */ /* 0x000fe20003f6e000 */
[----:B------:R-:W2:Y:S01]  /*a860*/  MUFU.EX2 R27, R85 ;  /* 0x00000055001b7308 */ /* 0x000ea20000000800 */
[----:B------:R-:W-:Y:S01]  /*a870*/  @!P2 FMUL R68, R68, 0.5 ;  /* 0x3f0000004444a820 */ /* 0x000fe20000400000 */
[--C-:B------:R-:W-:Y:S01]  /*a880*/  FFMA R80, R35, UR5, -R176.reuse ;  /* 0x0000000523507c23 */ /* 0x100fe200080008b0 */
[--C-:B------:R-:W-:Y:S01]  /*a890*/  FFMA R38, R38, UR5, -R176.reuse ;  /* 0x0000000526267c23 */ /* 0x100fe200080008b0 */
[--C-:B------:R-:W-:Y:S01]  /*a8a0*/  FFMA R170, R43, UR5, -R176.reuse ;  /* 0x000000052baa7c23 */ /* 0x100fe200080008b0 */
[--C-:B------:R-:W-:Y:S01]  /*a8b0*/  FFMA R42, R42, UR5, -R176.reuse ;  /* 0x000000052a2a7c23 */ /* 0x100fe200080008b0 */
[----:B-1----:R-:W-:Y:S01]  /*a8c0*/  @!P4 FMUL R65, R65, R65 ;  /* 0x000000414141c220 */ /* 0x002fe20000400000 */
[----:B------:R-:W-:Y:S01]  /*a8d0*/  FSETP.GEU.AND P4, PT, R72, -126, PT ;  /* 0xc2fc00004800780b */ /* 0x000fe20003f8e000 */
[----:B------:R-:W1:Y:S01]  /*a8e0*/  MUFU.EX2 R68, R68 ;  /* 0x0000004400447308 */ /* 0x000e620000000800 */
[----:B------:R-:W-:Y:S01]  /*a8f0*/  @!P5 FMUL R69, R69, 0.5 ;  /* 0x3f0000004545d820 */ /* 0x000fe20000400000 */
[--C-:B------:R-:W-:Y:S01]  /*a900*/  FFMA R50, R50, UR5, -R176.reuse ;  /* 0x0000000532327c23 */ /* 0x100fe200080008b0 */
[--C-:B------:R-:W-:Y:S01]  /*a910*/  FFMA R46, R46, UR5, -R176.reuse ;  /* 0x000000052e2e7c23 */ /* 0x100fe200080008b0 */
[----:B------:R-:W-:Y:S01]  /*a920*/  @!P3 FMUL R30, R30, 0.5 ;  /* 0x3f0000001e1eb820 */ /* 0x000fe20000400000 */
[--C-:B------:R-:W-:Y:S01]  /*a930*/  FFMA R172, R47, UR5, -R176.reuse ;  /* 0x000000052fac7c23 */ /* 0x100fe200080008b0 */
[--C-:B------:R-:W-:Y:S01]  /*a940*/  FFMA R54, R54, UR5, -R176.reuse ;  /* 0x0000000536367c23 */ /* 0x100fe200080008b0 */
[--C-:B------:R-:W-:Y:S01]  /*a950*/  FFMA R174, R51, UR5, -R176.reuse ;  /* 0x0000000533ae7c23 */ /* 0x100fe200080008b0 */
[----:B------:R3:W4:Y:S01]  /*a960*/  MUFU.EX2 R31, R30 ;  /* 0x0000001e001f7308 */ /* 0x0007220000000800 */
[----:B--2---:R-:W-:Y:S01]  /*a970*/  @!P6 FMUL R27, R27, R27 ;  /* 0x0000001b1b1be220 */ /* 0x004fe20000400000 */
[----:B------:R-:W-:Y:S01]  /*a980*/  FSETP.GEU.AND P6, PT, R34, -126, PT ;  /* 0xc2fc00002200780b */ /* 0x000fe20003fce000 */
[--C-:B------:R-:W-:Y:S01]  /*a990*/  FFMA R59, R59, UR5, -R176.reuse ;  /* 0x000000053b3b7c23 */ /* 0x100fe200080008b0 */
[----:B------:R-:W-:Y:S01]  /*a9a0*/  @!P4 FMUL R72, R72, 0.5 ;  /* 0x3f0000004848c820 */ /* 0x000fe20000400000 */
[--C-:B------:R-:W-:Y:S01]  /*a9b0*/  FFMA R63, R63, UR5, -R176.reuse ;  /* 0x000000053f3f7c23 */ /* 0x100fe200080008b0 */
[--C-:B------:R-:W-:Y:S01]  /*a9c0*/  FFMA R67, R67, UR5, -R176.reuse ;  /* 0x0000000543437c23 */ /* 0x100fe200080008b0 */
[--C-:B------:R-:W-:Y:S01]  /*a9d0*/  FFMA R71, R71, UR5, -R176.reuse ;  /* 0x0000000547477c23 */ /* 0x100fe200080008b0 */
[----:B------:R-:W2:Y:S01]  /*a9e0*/  MUFU.EX2 R69, R69 ;  /* 0x0000004500457308 */ /* 0x000ea20000000800 */
[----:B-1----:R-:W-:Y:S01]  /*a9f0*/  @!P2 FMUL R68, R68, R68 ;  /* 0x000000444444a220 */ /* 0x002fe20000400000 */
[----:B------:R-:W-:Y:S01]  /*aa00*/  FSETP.GEU.AND P2, PT, R76, -126, PT ;  /* 0xc2fc00004c00780b */ /* 0x000fe20003f4e000 */
[--C-:B---3--:R-:W-:Y:S01]  /*aa10*/  FFMA R30, R55, UR5, -R176.reuse ;  /* 0x00000005371e7c23 */ /* 0x108fe200080008b0 */
[--C-:B------:R-:W-:Y:S01]  /*aa20*/  FFMA R82, R82, UR5, -R176.reuse ;  /* 0x0000000552527c23 */ /* 0x100fe200080008b0 */
[--C-:B------:R-:W-:Y:S01]  /*aa30*/  FFMA R75, R75, UR5, -R176.reuse ;  /* 0x000000054b4b7c23 */ /* 0x100fe200080008b0 */
[--C-:B------:R-:W-:Y:S01]  /*aa40*/  FFMA R169, R83, UR5, -R176.reuse ;  /* 0x0000000553a97c23 */ /* 0x100fe200080008b0 */
[----:B------:R-:W-:Y:S01]  /*aa50*/  @!P6 FMUL R34, R34, 0.5 ;  /* 0x3f0000002222e820 */ /* 0x000fe20000400000 */
[----:B------:R-:W1:Y:S01]  /*aa60*/  MUFU.EX2 R72, R72 ;  /* 0x0000004800487308 */ /* 0x000e620000000800 */
[----:B----4-:R-:W-:Y:S01]  /*aa70*/  @!P3 FMUL R31, R31, R31 ;  /* 0x0000001f1f1fb220 */ /* 0x010fe20000400000 */
[----:B------:R-:W-:Y:S01]  /*aa80*/  FSETP.GEU.AND P3, PT, R84, -126, PT ;  /* 0xc2fc00005400780b */ /* 0x000fe20003f6e000 */
[--C-:B------:R-:W-:Y:S01]  /*aa90*/  FFMA R87, R87, UR5, -R176.reuse ;  /* 0x0000000557577c23 */ /* 0x100fe200080008b0 */
[--C-:B------:R-:W-:Y:S01]  /*aaa0*/  FFMA R79, R79, UR5, -R176.reuse ;  /* 0x000000054f4f7c23 */ /* 0x100fe200080008b0 */
[----:B------:R-:W-:Y:S01]  /*aab0*/  FFMA R86, R86, UR5, -R176 ;  /* 0x0000000556567c23 */ /* 0x000fe200080008b0 */
[----:B------:R-:W-:Y:S01]  /*aac0*/  FMUL R171, R171, UR5 ;  /* 0x00000005abab7c20 */ /* 0x000fe20008400000 */
[----:B------:R-:W-:Y:S01]  /*aad0*/  @!P2 FMUL R76, R76, 0.5 ;  /* 0x3f0000004c4ca820 */ /* 0x000fe20000400000 */
[----:B------:R3:W4:Y:S01]  /*aae0*/  MUFU.EX2 R35, R34 ;  /* 0x0000002200237308 */ /* 0x0007220000000800 */
[----:B--2---:R-:W-:Y:S01]  /*aaf0*/  @!P5 FMUL R69, R69, R69 ;  /* 0x000000454545d220 */ /* 0x004fe20000400000 */
[----:B------:R-:W-:Y:S01]  /*ab00*/  FSETP.GEU.AND P5, PT, R80, -126, PT ;  /* 0xc2fc00005000780b */ /* 0x000fe20003fae000 */
[----:B------:R-:W-:Y:S01]  /*ab10*/  FADD R77, R33, R12 ;  /* 0x0000000c214d7221 */ /* 0x000fe20000000000 */
[----:B------:R-:W-:Y:S01]  /*ab20*/  FADD R81, R40, R27 ;  /* 0x0000001b28517221 */ /* 0x000fe20000000000 */
[----:B------:R-:W-:-:S02]  /*ab30*/  F2FP.BF16.F32.PACK_AB R32, R25, R32 ;  /* 0x000000201920723e */ /* 0x000fc400000010ff */
[----:B------:R-:W-:Y:S01]  /*ab40*/  @!P3 FMUL R84, R84, 0.5 ;  /* 0x3f0000005454b820 */ /* 0x000fe20000400000 */
[----:B------:R-:W2:Y:S01]  /*ab50*/  MUFU.EX2 R76, R76 ;  /* 0x0000004c004c7308 */ /* 0x000ea20000000800 */
[----:B-1----:R-:W-:Y:S01]  /*ab60*/  @!P4 FMUL R72, R72, R72 ;  /* 0x000000484848c220 */ /* 0x002fe20000400000 */
[----:B------:R-:W-:Y:S01]  /*ab70*/  FSETP.GEU.AND P4, PT, R38, -126, PT ;  /* 0xc2fc00002600780b */ /* 0x000fe20003f8e000 */
[----:B---3--:R-:W-:-:S04]  /*ab80*/  FFMA R34, R58, UR5, -R176 ;  /* 0x000000053a227c23 */ /* 0x008fc800080008b0 */
[----:B------:R-:W-:Y:S01]  /*ab90*/  @!P5 FMUL R80, R80, 0.5 ;  /* 0x3f0000005050d820 */ /* 0x000fe20000400000 */
[----:B------:R-:W1:Y:S01]  /*aba0*/  MUFU.EX2 R84, R84 ;  /* 0x0000005400547308 */ /* 0x000e620000000800 */
[----:B----4-:R-:W-:Y:S01]  /*abb0*/  @!P6 FMUL R35, R35, R35 ;  /* 0x000000232323e220 */ /* 0x010fe20000400000 */
[----:B------:R-:W-:-:S05]  /*abc0*/  FSETP.GEU.AND P6, PT, R170, -126, PT ;  /* 0xc2fc0000aa00780b */ /* 0x000fca0003fce000 */
[----:B------:R-:W-:Y:S01]  /*abd0*/  @!P4 FMUL R38, R38, 0.5 ;  /* 0x3f0000002626c820 */ /* 0x000fe20000400000 */
[----:B------:R-:W3:Y:S01]  /*abe0*/  MUFU.EX2 R80, R80 ;  /* 0x0000005000507308 */ /* 0x000ee20000000800 */
[----:B--2---:R-:W-:Y:S01]  /*abf0*/  @!P2 FMUL R76, R76, R76 ;  /* 0x0000004c4c4ca220 */ /* 0x004fe20000400000 */
[----:B------:R-:W-:-:S05]  /*ac00*/  FSETP.GEU.AND P2, PT, R42, -126, PT ;  /* 0xc2fc00002a00780b */ /* 0x000fca0003f4e000 */
[----:B------:R-:W-:Y:S01]  /*ac10*/  @!P6 FMUL R170, R170, 0.5 ;  /* 0x3f000000aaaae820 */ /* 0x000fe20000400000 */
[----:B------:R2:W4:Y:S01]  /*ac20*/  MUFU.EX2 R39, R38 ;  /* 0x0000002600277308 */ /* 0x0005220000000800 */
[----:B-1----:R-:W-:Y:S01]  /*ac30*/  @!P3 FMUL R84, R84, R84 ;  /* 0x000000545454b220 */ /* 0x002fe20000400000 */
[----:B------:R-:W-:-:S05]  /*ac40*/  FSETP.GEU.AND P3, PT, R50, -126, PT ;  /* 0xc2fc00003200780b */ /* 0x000fca0003f6e000 */
[----:B------:R-:W-:Y:S01]  /*ac50*/  @!P2 FMUL R42, R42, 0.5 ;  /* 0x3f0000002a2aa820 */ /* 0x000fe20000400000 */
[----:B------:R-:W1:Y:S01]  /*ac60*/  MUFU.EX2 R170, R170 ;  /* 0x000000aa00aa7308 */ /* 0x000e620000000800 */
[----:B---3--:R-:W-:Y:S01]  /*ac70*/  @!P5 FMUL R80, R80, R80 ;  /* 0x000000505050d220 */ /* 0x008fe20000400000 */
[----:B------:R-:W-:Y:S01]  /*ac80*/  FSETP.GEU.AND P5, PT, R46, -126, PT ;  /* 0xc2fc00002e00780b */ /* 0x000fe20003fae000 */
[----:B--2---:R-:W-:-:S04]  /*ac90*/  FFMA R38, R62, UR5, -R176 ;  /* 0x000000053e267c23 */ /* 0x004fc800080008b0 */
[----:B------:R-:W-:Y:S01]  /*aca0*/  @!P3 FMUL R50, R50, 0.5 ;  /* 0x3f0000003232b820 */ /* 0x000fe20000400000 */
[----:B------:R2:W3:Y:S01]  /*acb0*/  MUFU.EX2 R43, R42 ;  /* 0x0000002a002b7308 */ /* 0x0004e20000000800 */
[----:B----4-:R-:W-:Y:S01]  /*acc0*/  @!P4 FMUL R39, R39, R39 ;  /* 0x000000272727c220 */ /* 0x010fe20000400000 */
[----:B------:R-:W-:-:S05]  /*acd0*/  FSETP.GEU.AND P4, PT, R172, -126, PT ;  /* 0xc2fc0000ac00780b */ /* 0x000fca0003f8e000 */
[----:B------:R-:W-:Y:S01]  /*ace0*/  @!P5 FMUL R46, R46, 0.5 ;  /* 0x3f0000002e2ed820 */ /* 0x000fe20000400000 */
[----:B------:R-:W4:Y:S01]  /*acf0*/  MUFU.EX2 R51, R50 ;  /* 0x0000003200337308 */ /* 0x000f220000000800 */
[----:B-1----:R-:W-:Y:S01]  /*ad00*/  @!P6 FMUL R170, R170, R170 ;  /* 0x000000aaaaaae220 */ /* 0x002fe20000400000 */
[----:B------:R-:W-:Y:S01]  /*ad10*/  FSETP.GEU.AND P6, PT, R54, -126, PT ;  /* 0xc2fc00003600780b */ /* 0x000fe20003fce000 */
[----:B--2---:R-:W-:-:S04]  /*ad20*/  FFMA R42, R78, UR5, -R176 ;  /* 0x000000054e2a7c23 */ /* 0x004fc800080008b0 */
[----:B------:R-:W-:Y:S01]  /*ad30*/  @!P4 FMUL R172, R172, 0.5 ;  /* 0x3f000000acacc820 */ /* 0x000fe20000400000 */
[----:B------:R-:W1:Y:S01]  /*ad40*/  MUFU.EX2 R47, R46 ;  /* 0x0000002e002f7308 */ /* 0x000e620000000800 */
[----:B---3--:R-:W-:Y:S01]  /*ad50*/  @!P2 FMUL R43, R43, R43 ;  /* 0x0000002b2b2ba220 */ /* 0x008fe20000400000 */
[----:B------:R-:W-:-:S05]  /*ad60*/  FSETP.GEU.AND P2, PT, R174, -126, PT ;  /* 0xc2fc0000ae00780b */ /* 0x000fca0003f4e000 */
[----:B------:R-:W-:Y:S01]  /*ad70*/  @!P6 FMUL R54, R54, 0.5 ;  /* 0x3f0000003636e820 */ /* 0x000fe20000400000 */
[----:B------:R-:W2:Y:S01]  /*ad80*/  MUFU.EX2 R172, R172 ;  /* 0x000000ac00ac7308 */ /* 0x000ea20000000800 */
[----:B----4-:R-:W-:Y:S01]  /*ad90*/  @!P3 FMUL R51, R51, R51 ;  /* 0x000000333333b220 */ /* 0x010fe20000400000 */
[----:B------:R-:W-:-:S05]  /*ada0*/  FSETP.GEU.AND P3, PT, R59, -126, PT ;  /* 0xc2fc00003b00780b */ /* 0x000fca0003f6e000 */
[----:B------:R-:W-:Y:S01]  /*adb0*/  @!P2 FMUL R174, R174, 0.5 ;  /* 0x3f000000aeaea820 */ /* 0x000fe20000400000 */
[----:B------:R-:W3:Y:S01]  /*adc0*/  MUFU.EX2 R55, R54 ;  /* 0x0000003600377308 */ /* 0x000ee20000000800 */
[----:B-1----:R-:W-:Y:S01]  /*add0*/  @!P5 FMUL R47, R47, R47 ;  /* 0x0000002f2f2fd220 */ /* 0x002fe20000400000 */
[----:B------:R-:W-:-:S05]  /*ade0*/  FSETP.GEU.AND P5, PT, R30, -126, PT ;  /* 0xc2fc00001e00780b */ /* 0x000fca0003fae000 */
[----:B------:R-:W-:Y:S01]  /*adf0*/  @!P3 FMUL R59, R59, 0.5 ;  /* 0x3f0000003b3bb820 */ /* 0x000fe20000400000 */
[----:B------:R-:W1:Y:S01]  /*ae00*/  MUFU.EX2 R174, R174 ;  /* 0x000000ae00ae7308 */ /* 0x000e620000000800 */
[----:B--2---:R-:W-:Y:S01]  /*ae10*/  @!P4 FMUL R172, R172, R172 ;  /* 0x000000acacacc220 */ /* 0x004fe20000400000 */
[----:B------:R-:W-:-:S05]  /*ae20*/  FSETP.GEU.AND P4, PT, R34, -126, PT ;  /* 0xc2fc00002200780b */ /* 0x000fca0003f8e000 */
[----:B------:R-:W-:Y:S01]  /*ae30*/  @!P5 FMUL R30, R30, 0.5 ;  /* 0x3f0000001e1ed820 */ /* 0x000fe20000400000 */
[----:B------:R-:W2:Y:S01]  /*ae40*/  MUFU.EX2 R59, R59 ;  /* 0x0000003b003b7308 */ /* 0x000ea20000000800 */
[----:B---3--:R-:W-:Y:S01]  /*ae50*/  @!P6 FMUL R55, R55, R55 ;  /* 0x000000373737e220 */ /* 0x008fe20000400000 */
[----:B------:R-:W-:-:S05]  /*ae60*/  FSETP.GEU.AND P6, PT, R63, -126, PT ;  /* 0xc2fc00003f00780b */ /* 0x000fca0003fce000 */
[----:B------:R-:W-:Y:S01]  /*ae70*/  @!P4 FMUL R34, R34, 0.5 ;  /* 0x3f0000002222c820 */ /* 0x000fe20000400000 */
[----:B------:R3:W4:Y:S01]  /*ae80*/  MUFU.EX2 R58, R30 ;  /* 0x0000001e003a7308 */ /* 0x0007220000000800 */
[----:B-1----:R-:W-:Y:S01]  /*ae90*/  @!P2 FMUL R174, R174, R174 ;  /* 0x000000aeaeaea220 */ /* 0x002fe20000400000 */
[----:B------:R-:W-:-:S05]  /*aea0*/  FSETP.GEU.AND P2, PT, R38, -126, PT ;  /* 0xc2fc00002600780b */ /* 0x000fca0003f4e000 */
[----:B------:R-:W-:Y:S01]  /*aeb0*/  @!P6 FMUL R63, R63, 0.5 ;  /* 0x3f0000003f3fe820 */ /* 0x000fe20000400000 */
[----:B------:R1:W5:Y:S01]  /*aec0*/  MUFU.EX2 R62, R34 ;  /* 0x00000022003e7308 */ /* 0x0003620000000800 */
[----:B---3--:R-:W-:Y:S01]  /*aed0*/  FFMA R30, R66, UR5, -R176 ;  /* 0x00000005421e7c23 */ /* 0x008fe200080008b0 */
[----:B--2---:R-:W-:-:S05]  /*aee0*/  @!P3 FMUL R59, R59, R59 ;  /* 0x0000003b3b3bb220 */ /* 0x004fca0000400000 */
[----:B------:R-:W-:Y:S01]  /*aef0*/  @!P2 FMUL R38, R38, 0.5 ;  /* 0x3f0000002626a820 */ /* 0x000fe20000400000 */
[----:B------:R-:W2:Y:S01]  /*af00*/  MUFU.EX2 R63, R63 ;  /* 0x0000003f003f7308 */ /* 0x000ea20000000800 */
[----:B-1----:R-:W-:Y:S01]  /*af10*/  FFMA R34, R70, UR5, -R176 ;  /* 0x0000000546227c23 */ /* 0x002fe200080008b0 */
[----:B----4-:R-:W-:Y:S01]  /*af20*/  @!P5 FMUL R58, R58, R58 ;  /* 0x0000003a3a3ad220 */ /* 0x010fe20000400000 */
[----:B------:R-:W-:-:S03]  /*af30*/  FSETP.GEU.AND P5, PT, R30, -126, PT ;  /* 0xc2fc00001e00780b */ /* 0x000fc60003fae000 */
[----:B------:R-:W-:Y:S02]  /*af40*/  FSETP.GEU.AND P3, PT, R34, -126, PT ;  /* 0xc2fc00002200780b */ /* 0x000fe40003f6e000 */
[----:B------:R1:W3:Y:S01]  /*af50*/  MUFU.EX2 R66, R38 ;  /* 0x0000002600427308 */ /* 0x0002e20000000800 */
[----:B-----5:R-:W-:Y:S01]  /*af60*/  @!P4 FMUL R62, R62, R62 ;  /* 0x0000003e3e3ec220 */ /* 0x020fe20000400000 */
[----:B------:R-:W-:-:S06]  /*af70*/  FSETP.GEU.AND P4, PT, R67, -126, PT ;  /* 0xc2fc00004300780b */ /* 0x000fcc0003f8e000 */
[----:B------:R-:W-:Y:S01]  /*af80*/  @!P5 FMUL R30, R30, 0.5 ;  /* 0x3f0000001e1ed820 */ /* 0x000fe20000400000 */
[----:B-1----:R-:W-:Y:S01]  /*af90*/  FFMA R38, R74, UR5, -R176 ;  /* 0x000000054a267c23 */ /* 0x002fe200080008b0 */
[----:B--2---:R-:W-:Y:S01]  /*afa0*/  @!P6 FMUL R63, R63, R63 ;  /* 0x0000003f3f3fe220 */ /* 0x004fe20000400000 */
[----:B------:R-:W-:Y:S01]  /*afb0*/  @!P3 FMUL R34, R34, 0.5 ;  /* 0x3f0000002222b820 */ /* 0x000fe20000400000 */
[----:B------:R1:W2:Y:S02]  /*afc0*/  MUFU.EX2 R70, R30 ;  /* 0x0000001e00467308 */ /* 0x0002a40000000800 */
[----:B------:R-:W-:Y:S01]  /*afd0*/  FSETP.GEU.AND P6, PT, R38, -126, PT ;  /* 0xc2fc00002600780b */ /* 0x000fe20003fce000 */
[----:B------:R-:W-:Y:S01]  /*afe0*/  @!P4 FMUL R67, R67, 0.5 ;  /* 0x3f0000004343c820 */ /* 0x000fe20000400000 */
[----:B---3--:R-:W-:Y:S01]  /*aff0*/  @!P2 FMUL R66, R66, R66 ;  /* 0x000000424242a220 */ /* 0x008fe20000400000 */
[----:B------:R-:W-:-:S03]  /*b000*/  FSETP.GEU.AND P2, PT, R71, -126, PT ;  /* 0xc2fc00004700780b */ /* 0x000fc60003f4e000 */
[----:B------:R3:W4:Y:S01]  /*b010*/  MUFU.EX2 R74, R34 ;  /* 0x00000022004a7308 */ /* 0x0007220000000800 */
[----:B-1----:R-:W-:Y:S01]  /*b020*/  FADD R30, -R10, R9 ;  /* 0x000000090a1e7221 */ /* 0x002fe20000000100 */
[----:B------:R-:W-:Y:S01]  /*b030*/  FADD R10, R24, R41 ;  /* 0x00000029180a7221 */ /* 0x000fe20000000000 */
[----:B------:R-:W-:Y:S02]  /*b040*/  F2FP.BF16.F32.PACK_AB R24, R11, R24 ;  /* 0x000000180b18723e */ /* 0x000fe400000010ff */
[----:B------:R-:W-:Y:S01]  /*b050*/  FMUL R30, R30, UR5 ;  /* 0x000000051e1e7c20 */ /* 0x000fe20008400000 */
[----:B------:R-:W-:Y:S01]  /*b060*/  FADD R46, R10, R73 ;  /* 0x000000490a2e7221 */ /* 0x000fe20000000000 */
[----:B------:R-:W-:Y:S01]  /*b070*/  @!P6 FMUL R38, R38, 0.5 ;  /* 0x3f0000002626e820 */ /* 0x000fe20000400000 */
[----:B------:R-:W1:Y:S01]  /*b080*/  MUFU.EX2 R67, R67 ;  /* 0x0000004300437308 */ /* 0x000e620000000800 */
[----:B--2---:R-:W-:Y:S01]  /*b090*/  @!P5 FMUL R70, R70, R70 ;  /* 0x000000464646d220 */ /* 0x004fe20000400000 */
[----:B------:R-:W-:Y:S01]  /*b0a0*/  FSETP.GEU.AND P5, PT, R75, -126, PT ;  /* 0xc2fc00004b00780b */ /* 0x000fe20003fae000 */
[----:B------:R-:W-:Y:S01]  /*b0b0*/  @!P2 FMUL R71, R71, 0.5 ;  /* 0x3f0000004747a820 */ /* 0x000fe20000400000 */
[----:B---3--:R-:W-:Y:S01]  /*b0c0*/  FADD R34, R28, R49 ;  /* 0x000000311c227221 */ /* 0x008fe20000000000 */
[----:B------:R-:W-:Y:S01]  /*b0d0*/  FADD R73, R25, R60 ;  /* 0x0000003c19497221 */ /* 0x000fe20000000000 */
[----:B------:R-:W-:-:S02]  /*b0e0*/  F2FP.BF16.F32.PACK_AB R28, R15, R28 ;  /* 0x0000001c0f1c723e */ /* 0x000fc400000010ff */
[----:B------:R2:W3:Y:S01]  /*b0f0*/  MUFU.EX2 R78, R38 ;  /* 0x00000026004e7308 */ /* 0x0004e20000000800 */
[----:B----4-:R-:W-:Y:S01]  /*b100*/  @!P3 FMUL R74, R74, R74 ;  /* 0x0000004a4a4ab220 */ /* 0x010fe20000400000 */
[----:B------:R-:W-:Y:S02]  /*b110*/  FSETP.GEU.AND P3, PT, R82, -126, PT ;  /* 0xc2fc00005200780b */ /* 0x000fe40003f6e000 */
[----:B------:R-:W-:-:S03]  /*b120*/  F2FP.BF16.F32.PACK_AB R25, R72, R69 ;  /* 0x000000454819723e */ /* 0x000fc600000010ff */
[----:B------:R-:W-:Y:S01]  /*b130*/  @!P5 FMUL R75, R75, 0.5 ;  /* 0x3f0000004b4bd820 */ /* 0x000fe20000400000 */
[----:B------:R-:W4:Y:S01]  /*b140*/  MUFU.EX2 R71, R71 ;  /* 0x0000004700477308 */ /* 0x000f220000000800 */
[----:B-1----:R-:W-:Y:S01]  /*b150*/  @!P4 FMUL R67, R67, R67 ;  /* 0x000000434343c220 */ /* 0x002fe20000400000 */
[----:B------:R-:W-:Y:S01]  /*b160*/  FSETP.GEU.AND P4, PT, R42, -126, PT ;  /* 0xc2fc00002a00780b */ /* 0x000fe20003f8e000 */
[----:B--2---:R-:W-:-:S04]  /*b170*/  FADD R38, R15, R52 ;  /* 0x000000340f267221 */ /* 0x004fc80000000000 */
[----:B------:R-:W-:Y:S01]  /*b180*/  @!P3 FMUL R82, R82, 0.5 ;  /* 0x3f0000005252b820 */ /* 0x000fe20000400000 */
[----:B------:R1:W2:Y:S01]  /*b190*/  MUFU.EX2 R9, R75 ;  /* 0x0000004b00097308 */ /* 0x0002a20000000800 */
[----:B---3--:R-:W-:Y:S01]  /*b1a0*/  @!P6 FMUL R78, R78, R78 ;  /* 0x0000004e4e4ee220 */ /* 0x008fe20000400000 */
[----:B------:R-:W-:Y:S01]  /*b1b0*/  FSETP.GEU.AND P6, PT, R169, -126, PT ;  /* 0xc2fc0000a900780b */ /* 0x000fe20003fce000 */
[----:B------:R-:W-:Y:S01]  /*b1c0*/  FADD R85, R38, R77 ;  /* 0x0000004d26557221 */ /* 0x000fe20000000000 */
[----:B------:R-:W-:Y:S01]  /*b1d0*/  FADD R38, R14, R53 ;  /* 0x000000350e267221 */ /* 0x000fe20000000000 */
[----:B------:R-:W-:Y:S02]  /*b1e0*/  FADD R77, R29, R64 ;  /* 0x000000401d4d7221 */ /* 0x000fe40000000000 */
[----:B------:R-:W-:Y:S01]  /*b1f0*/  @!P4 FMUL R42, R42, 0.5 ;  /* 0x3f0000002a2ac820 */ /* 0x000fe20000400000 */
[----:B------:R-:W3:Y:S01]  /*b200*/  MUFU.EX2 R10, R82 ;  /* 0x00000052000a7308 */ /* 0x000ee20000000800 */
[----:B-1----:R-:W-:Y:S01]  /*b210*/  FADD R75, R36, R65 ;  /* 0x00000041244b7221 */ /* 0x002fe20000000000 */
[----:B----4-:R-:W-:Y:S01]  /*b220*/  @!P2 FMUL R71, R71, R71 ;  /* 0x000000474747a220 */ /* 0x010fe20000400000 */
[----:B------:R-:W-:-:S02]  /*b230*/  FSETP.GEU.AND P2, PT, R79, -126, PT ;  /* 0xc2fc00004f00780b */ /* 0x000fc40003f4e000 */
[----:B------:R-:W-:Y:S01]  /*b240*/  FADD R83, R34, R75 ;  /* 0x0000004b22537221 */ /* 0x000fe20000000000 */
[----:B------:R-:W-:Y:S01]  /*b250*/  FADD R34, R11, R44 ;  /* 0x0000002c0b227221 */ /* 0x000fe20000000000 */
[----:B------:R-:W-:Y:S01]  /*b260*/  FADD R75, R20, R61 ;  /* 0x0000003d144b7221 */ /* 0x000fe20000000000 */
[----:B------:R-:W-:Y:S01]  /*b270*/  @!P6 FMUL R169, R169, 0.5 ;  /* 0x3f000000a9a9e820 */ /* 0x000fe20000400000 */
[----:B--2---:R-:W-:Y:S01]  /*b280*/  @!P5 FMUL R9, R9, R9 ;  /* 0x000000090909d220 */ /* 0x004fe20000400000 */
[----:B------:R-:W-:Y:S01]  /*b290*/  FADD R50, R34, R73 ;  /* 0x0000004922327221 */ /* 0x000fe20000000000 */
[----:B------:R-:W-:Y:S01]  /*b2a0*/  FADD R34, R26, R45 ;  /* 0x0000002d1a227221 */ /* 0x000fe20000000000 */
[----:B------:R-:W-:Y:S01]  /*b2b0*/  FSETP.GEU.AND P5, PT, R86, -126, PT ;  /* 0xc2fc00005600780b */ /* 0x000fe20003fae000 */
[----:B------:R1:W2:Y:S01]  /*b2c0*/  MUFU.EX2 R8, R42 ;  /* 0x0000002a00087308 */ /* 0x0002a20000000800 */
[----:B------:R-:W-:Y:S01]  /*b2d0*/  FADD R46, R46, R83 ;  /* 0x000000532e2e7221 */ /* 0x000fe20000000000 */
[----:B------:R-:W-:Y:S01]  /*b2e0*/  FADD R54, R34, R75 ;  /* 0x0000004b22367221 */ /* 0x000fe20000000000 */
[----:B------:R-:W-:Y:S01]  /*b2f0*/  @!P2 FMUL R79, R79, 0.5 ;  /* 0x3f0000004f4fa820 */ /* 0x000fe20000400000 */
[----:B---3--:R-:W-:Y:S01]  /*b300*/  @!P3 FMUL R10, R10, R10 ;  /* 0x0000000a0a0ab220 */ /* 0x008fe20000400000 */
[----:B------:R-:W-:Y:S01]  /*b310*/  FSETP.GEU.AND P3, PT, R87, -126, PT ;  /* 0xc2fc00005700780b */ /* 0x000fe20003f6e000 */
[----:B------:R-:W-:Y:S01]  /*b320*/  FADD R34, R13, R48 ;  /* 0x000000300d227221 */ /* 0x000fe20000000000 */
[----:B------:R-:W-:Y:S01]  /*b330*/  FADD R50, R50, R85 ;  /* 0x0000005532327221 */ /* 0x000fe20000000000 */
[----:B------:R-:W3:Y:S01]  /*b340*/  MUFU.EX2 R75, R169 ;  /* 0x000000a9004b7308 */ /* 0x000ee20000000800 */
[----:B-1----:R-:W-:Y:S01]  /*b350*/  FADD R42, R21, R56 ;  /* 0x00000038152a7221 */ /* 0x002fe20000000000 */
[----:B------:R-:W-:Y:S01]  /*b360*/  FADD R34, R34, R77 ;  /* 0x0000004d22227221 */ /* 0x000fe20000000000 */
[----:B------:R-:W-:Y:S01]  /*b370*/  FADD R77, R43, R78 ;  /* 0x0000004e2b4d7221 */ /* 0x000fe20000000000 */
[----:B------:R-:W-:Y:S01]  /*b380*/  @!P5 FMUL R86, R86, 0.5 ;  /* 0x3f0000005656d820 */ /* 0x000fe20000400000 */
[----:B------:R-:W-:Y:S01]  /*b390*/  FADD R81, R42, R81 ;  /* 0x000000512a517221 */ /* 0x000fe20000000000 */
[----:B------:R-:W-:Y:S01]  /*b3a0*/  FADD R83, R51, R10 ;  /* 0x0000000a33537221 */ /* 0x000fe20000000000 */
[----:B------:R-:W-:Y:S01]  /*b3b0*/  FADD R42, R80, R67 ;  /* 0x00000043502a7221 */ /* 0x000fe20000000000 */
[----:B------:R1:W4:Y:S01]  /*b3c0*/  MUFU.EX2 R73, R79 ;  /* 0x0000004f00497308 */ /* 0x0003220000000800 */
[----:B--2---:R-:W-:Y:S01]  /*b3d0*/  @!P4 FMUL R8, R8, R8 ;  /* 0x000000080808c220 */ /* 0x004fe20000400000 */
[----:B------:R-:W-:Y:S01]  /*b3e0*/  @!P3 FMUL R87, R87, 0.5 ;  /* 0x3f0000005757b820 */ /* 0x000fe20000400000 */
[----:B------:R-:W-:Y:S01]  /*b3f0*/  FSETP.GEU.AND P4, PT, R30, -126, PT ;  /* 0xc2fc00001e00780b */ /* 0x000fe20003f8e000 */
[----:B------:R-:W-:Y:S01]  /*b400*/  FADD R81, R34, R81 ;  /* 0x0000005122517221 */ /* 0x000fe20000000000 */
[----:B------:R-:W-:Y:S01]  /*b410*/  FADD R34, R72, R59 ;  /* 0x0000003b48227221 */ /* 0x000fe20000000000 */
[----:B------:R-:W-:-:S02]  /*b420*/  SHF.L.U32 R11, R19, 0x1f, RZ ;  /* 0x0000001f130b7819 */ /* 0x000fc400000006ff */
[----:B------:R2:W5:Y:S01]  /*b430*/  MUFU.EX2 R82, R86 ;  /* 0x0000005600527308 */ /* 0x0005620000000800 */
[----:B---3--:R-:W-:Y:S01]  /*b440*/  @!P6 FMUL R75, R75, R75 ;  /* 0x0000004b4b4be220 */ /* 0x008fe20000400000 */
[----:B------:R-:W-:Y:S01]  /*b450*/  FSETP.GEU.AND P6, PT, R171, -126, PT ;  /* 0xc2fc0000ab00780b */ /* 0x000fe20003fce000 */
[----:B-1----:R-:W-:Y:S01]  /*b460*/  FADD R79, R37, R68 ;  /* 0x00000044254f7221 */ /* 0x002fe20000000000 */
[----:B------:R-:W-:Y:S01]  /*b470*/  FADD R81, R50, R81 ;  /* 0x0000005132517221 */ /* 0x000fe20000000000 */
[----:B------:R-:W-:Y:S01]  /*b480*/  FADD R85, R174, R75 ;  /* 0x0000004bae557221 */ /* 0x000fe20000000000 */
[----:B------:R-:W-:Y:S01]  /*b490*/  F2FP.BF16.F32.PACK_AB R36, R33, R36 ;  /* 0x000000242124723e */ /* 0x000fe200000010ff */
[----:B------:R-:W-:Y:S01]  /*b4a0*/  FADD R79, R38, R79 ;  /* 0x0000004f264f7221 */ /* 0x000fe20000000000 */
[----:B------:R-:W1:Y:S01]  /*b4b0*/  MUFU.EX2 R87, R87 ;  /* 0x0000005700577308 */ /* 0x000e620000000800 */
[----:B------:R-:W-:Y:S01]  /*b4c0*/  FADD R38, R69, R62 ;  /* 0x0000003e45267221 */ /* 0x000fe20000000000 */
[----:B------:R-:W-:Y:S01]  /*b4d0*/  @!P4 FMUL R30, R30, 0.5 ;  /* 0x3f0000001e1ec820 */ /* 0x000fe20000400000 */
[----:B----4-:R-:W-:Y:S01]  /*b4e0*/  @!P2 FMUL R73, R73, R73 ;  /* 0x000000494949a220 */ /* 0x010fe20000400000 */
[----:B------:R-:W-:Y:S01]  /*b4f0*/  FADD R79, R54, R79 ;  /* 0x0000004f364f7221 */ /* 0x000fe20000000000 */
[----:B--2---:R-:W-:Y:S01]  /*b500*/  FADD R86, R38, R77 ;  /* 0x0000004d26567221 */ /* 0x004fe20000000000 */
[----:B------:R-:W-:Y:S01]  /*b510*/  FADD R38, R35, R70 ;  /* 0x0000004623267221 */ /* 0x000fe20000000000 */
[----:B------:R-:W-:Y:S01]  /*b520*/  @!P6 FMUL R171, R171, 0.5 ;  /* 0x3f000000ababe820 */ /* 0x000fe20000400000 */
[----:B------:R-:W-:Y:S01]  /*b530*/  FADD R77, R170, R9 ;  /* 0x00000009aa4d7221 */ /* 0x000fe20000000000 */
[----:B-----5:R-:W-:Y:S01]  /*b540*/  @!P5 FMUL R82, R82, R82 ;  /* 0x000000525252d220 */ /* 0x020fe20000400000 */
[----:B------:R-:W-:Y:S01]  /*b550*/  FADD R175, R38, R83 ;  /* 0x0000005326af7221 */ /* 0x000fe20000000000 */
[----:B------:R-:W-:Y:S01]  /*b560*/  FADD R176, R42, R85 ;  /* 0x000000552ab07221 */ /* 0x000fe20000000000 */
[----:B------:R-:W-:Y:S01]  /*b570*/  FADD R173, R34, R77 ;  /* 0x0000004d22ad7221 */ /* 0x000fe20000000000 */
[----:B------:R-:W2:Y:S01]  /*b580*/  MUFU.EX2 R171, R171 ;  /* 0x000000ab00ab7308 */ /* 0x000ea20000000800 */
[----:B------:R-:W-:Y:S01]  /*b590*/  FADD R34, R31, R66 ;  /* 0x000000421f227221 */ /* 0x000fe20000000000 */
[----:B------:R-:W-:Y:S01]  /*b5a0*/  FADD R77, R47, R8 ;  /* 0x000000082f4d7221 */ /* 0x000fe20000000000 */
[----:B------:R-:W-:Y:S01]  /*b5b0*/  FADD R42, R39, R74 ;  /* 0x0000004a272a7221 */ /* 0x000fe20000000000 */
[----:B-1----:R-:W-:Y:S01]  /*b5c0*/  @!P3 FMUL R87, R87, R87 ;  /* 0x000000575757b220 */ /* 0x002fe20000400000 */
[----:B------:R-:W-:Y:S01]  /*b5d0*/  FADD R38, R76, R63 ;  /* 0x0000003f4c267221 */ /* 0x000fe20000000000 */
[----:B------:R-:W-:Y:S01]  /*b5e0*/  FADD R83, R172, R73 ;  /* 0x00000049ac537221 */ /* 0x000fe20000000000 */
[----:B------:R-:W-:Y:S01]  /*b5f0*/  FADD R54, R84, R71 ;  /* 0x0000004754367221 */ /* 0x000fe20000000000 */
[----:B------:R-:W-:Y:S01]  /*b600*/  FADD R169, R58, R87 ;  /* 0x000000573aa97221 */ /* 0x000fe20000000000 */
[----:B------:R-:W-:Y:S01]  /*b610*/  FADD R85, R55, R82 ;  /* 0x0000005237557221 */ /* 0x000fe20000000000 */
[----:B------:R-:W1:Y:S01]  /*b620*/  MUFU.EX2 R30, R30 ;  /* 0x0000001e001e7308 */ /* 0x000e620000000800 */
        /* <DEDUP_REMOVED lines=9> */
[----:B--2---:R-:W-:Y:S01]  /*b6c0*/  @!P6 FMUL R171, R171, R171 ;  /* 0x000000abababe220 */ /* 0x004fe20000400000 */
[----:B------:R-:W-:Y:S01]  /*b6d0*/  FADD R38, R173, R38 ;  /* 0x00000026ad267221 */ /* 0x000fe20000000000 */
[----:B------:R-:W-:Y:S01]  /*b6e0*/  FADD R85, R86, R85 ;  /* 0x0000005556557221 */ /* 0x000fe20000000000 */
[----:B------:R-:W-:Y:S01]  /*b6f0*/  FADD R81, R46, R81 ;  /* 0x000000512e517221 */ /* 0x000fe20000000000 */
[----:B------:R-:W-:Y:S01]  /*b700*/  F2FP.BF16.F32.PACK_AB R34, R29, R20 ;  /* 0x000000141d22723e */ /* 0x000fe200000010ff */
[----:B------:R2:W3:Y:S01]  /*b710*/  SYNCS.PHASECHK.TRANS64.TRYWAIT P2, [UR10+0x40400], R11 ;  /* 0x0404000bff0075a7 */ /* 0x0004e2000804014a */
[----:B------:R-:W-:Y:S01]  /*b720*/  FADD R38, R85, R38 ;  /* 0x0000002655267221 */ /* 0x000fe20000000000 */
[----:B-1----:R-:W-:Y:S01]  /*b730*/  @!P4 FMUL R30, R30, R30 ;  /* 0x0000001e1e1ec220 */ /* 0x002fe20000400000 */
[----:B------:R-:W-:Y:S01]  /*b740*/  F2FP.BF16.F32.PACK_AB R54, R27, R68 ;  /* 0x000000441b36723e */ /* 0x000fe200000010ff */
[----:B------:R-:W-:Y:S01]  /*b750*/  FMUL R154, R154, R171 ;  /* 0x000000ab9a9a7220 */ /* 0x000fe20000400000 */
[----:B------:R-:W-:Y:S01]  /*b760*/  FFMA R0, R171, R0, R38 ;  /* 0x00000000ab007223 */ /* 0x000fe20000000026 */
[----:B------:R-:W-:Y:S01]  /*b770*/  F2FP.BF16.F32.PACK_AB R38, R40, R37 ;  /* 0x000000252826723e */ /* 0x000fe200000010ff */
[----:B------:R-:W-:Y:S01]  /*b780*/  FFMA R3, R30, R3, R81 ;  /* 0x000000031e037223 */ /* 0x000fe20000000051 */
        /* <DEDUP_REMOVED lines=100> */
[----:B------:R-:W-:-:S02]  /*bdd0*/  F2FP.BF16.F32.PACK_AB R51, R73, R8 ;  /* 0x000000084933723e */ /* 0x000fc400000010ff */
[----:B------:R-:W-:Y:S01]  /*bde0*/  F2FP.BF16.F32.PACK_AB R53, R75, R10 ;  /* 0x0000000a4b35723e */ /* 0x000fe200000010ff */
[----:B--23--:R-:W-:Y:S06]  /*bdf0*/  @!P0 BRA `(.L_x_41) ;  /* 0x0000000000048947 */ /* 0x00cfec0003800000 */
[----:B------:R-:W-:Y:S01]  /*be00*/  BPT.TRAP 0x1 ;  /* 0x000000040000795c */ /* 0x000fe20000300000 */
.L_x_41:
[----:B------:R-:W-:Y:S05]  /*be10*/  @P2 BRA `(.L_x_42) ;  /* 0x0000000000082947 */ /* 0x000fea0003800000 */
[----:B------:R-:W1:Y:S02]  /*be20*/  SYNCS.PHASECHK.TRANS64.TRYWAIT P2, [UR10+0x40400], R11 ;  /* 0x0404000bff0075a7 */ /* 0x000e64000804014a */
[----:B-1----:R-:W-:Y:S05]  /*be30*/  @!P2 BRA `(.L_x_43) ;  /* 0x000000540084a947 */ /* 0x002fea0003800000 */
.L_x_42:
        /* <DEDUP_REMOVED lines=234> */
.L_x_44:
[----:B------:R-:W-:-:S04]  /*cce0*/  ULEA UR10, UR4, UR38, 0x3 ;  /* 0x00000026040a7291 */ /* 0x000fc8000f8e183f */
[----:B------:R-:W-:-:S04]  /*ccf0*/  UIADD3 UR10, UR10, 0x40428, URZ ;  /* 0x000404280a0a7890 */ /* 0x000fc8000fffe03f */
[----:B------:R-:W-:-:S09]  /*cd00*/  UPRMT UR10, URZ, 0x654, UR10 ;  /* 0x000006543f0a7896 */ /* 0x000fd2000800000a */
[----:B------:R-:W-:Y:S01]  /*cd10*/  SYNCS.ARRIVE.TRANS64.RED.A1T0 RZ, [UR10], RZ ;  /* 0x000000ffffff79a7 */ /* 0x000fe2000810040a */
[----:B------:R-:W-:Y:S05]  /*cd20*/  @P1 BRA `(.L_x_45) ;  /* 0x0000000000041947 */ /* 0x000fea0003800000 */
[----:B------:R-:W-:Y:S01]  /*cd30*/  BPT.TRAP 0x1 ;  /* 0x000000040000795c */ /* 0x000fe20000300000 */
.L_x_45:
[----:B------:R-:W-:-:S04]  /*cd40*/  UIADD3 UR4, UR4, 0x1, URZ ;  /* 0x0000000104047890 */ /* 0x000fc8000fffe03f */
[----:B------:R-:W-:-:S04]  /*cd50*/  UISETP.NE.AND UP0, UPT, UR4, 0x5, UPT ;  /* 0x000000050400788c */ /* 0x000fc8000bf05270 */
[----:B------:R-:W-:Y:S01]  /*cd60*/  USEL UR10, UR4, URZ, UP0 ;  /* 0x0000003f040a7287 */ /* 0x000fe20008000000 */
[----:B------:R-:W-:Y:S11]  /*cd70*/  @!P0 BRA `(.L_x_46) ;  /* 0x0000000000048947 */ /* 0x000ff60003800000 */
[----:B------:R-:W-:Y:S01]  /*cd80*/  BPT.TRAP 0x1 ;  /* 0x000000040000795c */ /* 0x000fe20000300000 */
.L_x_46:
[----:B------:R-:W-:-:S04]  /*cd90*/  ULEA UR4, UR10, UR38, 0x3 ;  /* 0x000000260a047291 */ /* 0x000fc8000f8e183f */
[----:B------:R-:W-:-:S04]  /*cda0*/  UIADD3 UR4, UR4, 0x40428, URZ ;  /* 0x0004042804047890 */ /* 0x000fc8000fffe03f */
[----:B------:R-:W-:-:S09]  /*cdb0*/  UPRMT UR4, URZ, 0x654, UR4 ;  /* 0x000006543f047896 */ /* 0x000fd20008000004 */
[----:B------:R-:W-:Y:S01]  /*cdc0*/  SYNCS.ARRIVE.TRANS64.RED.A1T0 RZ, [UR4], RZ ;  /* 0x000000ffffff79a7 */ /* 0x000fe20008100404 */
[----:B------:R-:W-:Y:S05]  /*cdd0*/  @P1 BRA `(.L_x_47) ;  /* 0x0000000000041947 */ /* 0x000fea0003800000 */
[----:B------:R-:W-:Y:S01]  /*cde0*/  BPT.TRAP 0x1 ;  /* 0x000000040000795c */ /* 0x000fe20000300000 */
.L_x_47:
[----:B------:R-:W-:Y:S01]  /*cdf0*/  UIADD3 UR6, UR6, 0x1, URZ ;  /* 0x0000000106067890 */ /* 0x000fe2000fffe03f */
[C---:B------:R-:W-:Y:S01]  /*ce00*/  ISETP.GT.AND P2, PT, R7.reuse, 0x1, PT ;  /* 0x000000010700780c */ /* 0x040fe20003f44270 */
[----:B------:R-:W-:Y:S01]  /*ce10*/  UIADD3 UR4, UR10, 0x1, URZ ;  /* 0x000000010a047890 */ /* 0x000fe2000fffe03f */
[----:B------:R-:W-:Y:S01]  /*ce20*/  IADD3 R7, R7, -0x1, RZ ;  /* 0xffffffff07077810 */ /* 0x000fe20007ffe0ff */
[----:B------:R-:W-:Y:S01]  /*ce30*/  UISETP.NE.AND UP1, UPT, UR6, 0x5, UPT ;  /* 0x000000050600788c */ /* 0x000fe2000bf25270 */
[----:B------:R-:W-:Y:S01]  /*ce40*/  VIADD R4, R4, 0x80 ;  /* 0x0000008004047836 */ /* 0x000fe20000000000 */
[----:B------:R-:W-:Y:S01]  /*ce50*/  UISETP.NE.AND UP0, UPT, UR4, 0x5, UPT ;  /* 0x000000050400788c */ /* 0x000fe2000bf05270 */
[----:B------:R-:W-:Y:S01]  /*ce60*/  MOV R9, R5 ;  /* 0x0000000500097202 */ /* 0x000fe20000000f00 */
[----:B------:R-:W-:Y:S01]  /*ce70*/  USEL UR10, URZ, 0x1, UP1 ;  /* 0x000000013f0a7887 */ /* 0x000fe20008800000 */
[----:B-1----:R-:W-:Y:S01]  /*ce80*/  MOV R8, R6 ;  /* 0x0000000600087202 */ /* 0x002fe20000000f00 */
[----:B------:R-:W-:-:S02]  /*ce90*/  USEL UR4, UR4, URZ, UP0 ;  /* 0x0000003f04047287 */ /* 0x000fc40008000000 */
[----:B------:R-:W-:Y:S02]  /*cea0*/  USEL UR37, UR6, URZ, UP1 ;  /* 0x0000003f06257287 */ /* 0x000fe40008800000 */
[----:B------:R-:W-:Y:S01]  /*ceb0*/  LOP3.LUT R19, R19, UR10, RZ, 0x3c, !PT ;  /* 0x0000000a13137c12 */ /* 0x000fe2000f8e3cff */
[----:B------:R-:W-:Y:S09]  /*cec0*/  @P2 BRA `(.L_x_48) ;  /* 0xffffffbc00142947 */ /* 0x000ff2000383ffff */
.L_x_37:
[----:B------:R-:W-:-:S04]  /*ced0*/  ULOP3.LUT UR5, UR58, 0x1, URZ, 0xfc, !UPT ;  /* 0x000000013a057892 */ /* 0x000fc8000f8efc3f */
[----:B------:R-:W-:-:S06]  /*cee0*/  UISETP.NE.AND UP0, UPT, UR5, 0x3, UPT ;  /* 0x000000030500788c */ /* 0x000fcc000bf05270 */
[----:B------:R-:W-:-:S13]  /*cef0*/  PLOP3.LUT P2, PT, PT, PT, UP0, 0x80, 0x0 ;  /* 0x000000000000781c */ /* 0x000fda0003f4f008 */
[----:B------:R-:W-:Y:S05]  /*cf00*/  @!P2 BRA `(.L_x_49) ;  /* 0x000000000004a947 */ /* 0x000fea0003800000 */
[----:B------:R-:W-:Y:S01]  /*cf10*/  BPT.TRAP 0x1 ;  /* 0x000000040000795c */ /* 0x000fe20000300000 */
.L_x_49:
[----:B------:R-:W-:Y:S02]  /*cf20*/  UISETP.GT.U32.AND UP0, UPT, UR58, 0x1, UPT ;  /* 0x000000013a00788c */ /* 0x000fe4000bf04070 */
[----:B------:R-:W-:-:S04]  /*cf30*/  ULEA UR5, UR52, UR38, 0x3 ;  /* 0x0000002634057291 */ /* 0x000fc8000f8e183f */
[----:B------:R-:W-:Y:S01]  /*cf40*/  UIADD3 UR5, UR5, 0x40460, URZ ;  /* 0x0004046005057890 */ /* 0x000fe2000fffe03f */
[----:B------:R-:W-:-:S03]  /*cf50*/  PLOP3.LUT P2, PT, PT, PT, UP0, 0x80, 0x0 ;  /* 0x000000000000781c */ /* 0x000fc60003f4f008 */
[----:B------:R-:W-:-:S09]  /*cf60*/  UPRMT UR5, URZ, 0x654, UR5 ;  /* 0x000006543f057896 */ /* 0x000fd20008000005 */
[----:B------:R-:W-:Y:S01]  /*cf70*/  SYNCS.ARRIVE.TRANS64.RED.A1T0 RZ, [UR5], RZ ;  /* 0x000000ffffff79a7 */ /* 0x000fe20008100405 */
[----:B------:R-:W-:Y:S05]  /*cf80*/  @P2 BRA `(.L_x_50) ;  /* 0x0000000000042947 */ /* 0x000fea0003800000 */
[----:B------:R-:W-:Y:S01]  /*cf90*/  BPT.TRAP 0x1 ;  /* 0x000000040000795c */ /* 0x000fe20000300000 */
.L_x_50:
[----:B------:R-:W-:Y:S05]  /*cfa0*/  @!P0 BRA `(.L_x_51) ;  /* 0x0000000000048947 */ /* 0x000fea0003800000 */
[----:B------:R-:W-:Y:S01]  /*cfb0*/  BPT.TRAP 0x1 ;  /* 0x000000040000795c */ /* 0x000fe20000300000 */
.L_x_51:
[----:B------:R-:W-:-:S04]  /*cfc0*/  ULEA UR4, UR4, UR38, 0x3 ;  /* 0x0000002604047291 */ /* 0x000fc8000f8e183f */
[----:B------:R-:W-:-:S04]  /*cfd0*/  UIADD3 UR4, UR4, 0x40428, URZ ;  /* 0x0004042804047890 */ /* 0x000fc8000fffe03f */
[----:B------:R-:W-:-:S09]  /*cfe0*/  UPRMT UR4, URZ, 0x654, UR4 ;  /* 0x000006543f047896 */ /* 0x000fd20008000004 */
[----:B------:R-:W-:Y:S01]  /*cff0*/  SYNCS.ARRIVE.TRANS64.RED.A1T0 RZ, [UR4], RZ ;  /* 0x000000ffffff79a7 */ /* 0x000fe20008100404 */
[----:B------:R-:W-:Y:S05]  /*d000*/  @P1 BRA `(.L_x_52) ;  /* 0x0000000000041947 */ /* 0x000fea0003800000 */
[----:B------:R-:W-:Y:S01]  /*d010*/  BPT.TRAP 0x1 ;  /* 0x000000040000795c */ /* 0x000fe20000300000 */
.L_x_52:
[----:B------:R-:W2:Y:S01]  /*d020*/  SHFL.BFLY PT, R4, R3, 0x1, 0x1f ;  /* 0x0c201f0003047f89 */ /* 0x000ea200000e0000 */
[----:B------:R-:W-:Y:S01]  /*d030*/  BSSY B0, `(.L_x_53) ;  /* 0x0000023000007945 */ /* 0x000fe20003800000 */
[----:B------:R-:W-:Y:S01]  /*d040*/  MOV R11, 0x7f800000 ;  /* 0x7f800000000b7802 */ /* 0x000fe20000000f00 */
[----:B------:R-:W-:Y:S01]  /*d050*/  IMAD.MOV.U32 R10, RZ, RZ, 0x3f800000 ;  /* 0x3f800000ff0a7424 */ /* 0x000fe200078e00ff */
[----:B------:R-:W3:Y:S01]  /*d060*/  SHFL.BFLY PT, R7, R0, 0x1, 0x1f ;  /* 0x0c201f0000077f89 */ /* 0x000ee200000e0000 */
[----:B-1----:R-:W-:Y:S02]  /*d070*/  MOV R8, 0x3f800000 ;  /* 0x3f80000000087802 */ /* 0x002fe40000000f00 */
[----:B------:R-:W-:Y:S01]  /*d080*/  MOV R13, 0x7f800000 ;  /* 0x7f800000000d7802 */ /* 0x000fe20000000f00 */
[----:B--2---:R-:W-:Y:S01]  /*d090*/  FADD R4, R4, R3 ;  /* 0x0000000304047221 */ /* 0x004fe20000000000 */
[----:B---3--:R-:W-:-:S04]  /*d0a0*/  FADD R14, R7, R0 ;  /* 0x00000000070e7221 */ /* 0x008fc80000000000 */
[----:B------:R-:W1:Y:S04]  /*d0b0*/  SHFL.BFLY PT, R9, R4, 0x2, 0x1f ;  /* 0x0c401f0004097f89 */ /* 0x000e6800000e0000 */
[----:B------:R-:W2:Y:S01]  /*d0c0*/  SHFL.BFLY PT, R21, R14, 0x2, 0x1f ;  /* 0x0c401f000e157f89 */ /* 0x000ea200000e0000 */
[C---:B-1----:R-:W-:Y:S01]  /*d0d0*/  FSETP.NE.AND P0, PT, R4.reuse, -R9, PT ;  /* 0x800000090400720b */ /* 0x042fe20003f05000 */
[----:B------:R-:W-:Y:S01]  /*d0e0*/  FADD R3, R4, R9 ;  /* 0x0000000904037221 */ /* 0x000fe20000000000 */
[----:B--2---:R-:W-:-:S11]  /*d0f0*/  FADD R7, R14, R21 ;  /* 0x000000150e077221 */ /* 0x004fd60000000000 */
[----:B------:R-:W-:Y:S05]  /*d100*/  @!P0 BRA `(.L_x_54) ;  /* 0x0000000000548947 */ /* 0x000fea0003800000 */
[----:B------:R-:W-:Y:S01]  /*d110*/  IADD3 R0, R3, 0x1800000, RZ ;  /* 0x0180000003007810 */ /* 0x000fe20007ffe0ff */
[----:B------:R-:W-:Y:S03]  /*d120*/  BSSY B1, `(.L_x_55) ;  /* 0x000000c000017945 */ /* 0x000fe60003800000 */
[----:B------:R-:W-:-:S04]  /*d130*/  LOP3.LUT R0, R0, 0x7f800000, RZ, 0xc0, !PT ;  /* 0x7f80000000007812 */ /* 0x000fc800078ec0ff */
[----:B------:R-:W-:-:S13]  /*d140*/  ISETP.GT.U32.AND P0, PT, R0, 0x1ffffff, PT ;  /* 0x01ffffff0000780c */ /* 0x000fda0003f04070 */
[----:B------:R-:W-:Y:S05]  /*d150*/  @P0 BRA `(.L_x_56) ;  /* 0x0000000000100947 */ /* 0x000fea0003800000 */
[----:B------:R-:W-:-:S07]  /*d160*/  MOV R12, 0xd180 ;  /* 0x0000d180000c7802 */ /* 0x000fce0000000f00 */
[----:B------:R-:W-:Y:S05]  /*d170*/  CALL.REL.NOINC `($__internal_0_$__cuda_sm20_rcp_rn_f32_slowpath) ;  /* 0x0000004400c47944 */ /* 0x000fea0003c00000 */
[----:B------:R-:W-:Y:S01]  /*d180*/  IMAD.MOV.U32 R8, RZ, RZ, R4 ;  /* 0x000000ffff087224 */ /* 0x000fe200078e0004 */
[----:B------:R-:W-:Y:S06]  /*d190*/  BRA `(.L_x_57) ;  /* 0x0000000000107947 */ /* 0x000fec0003800000 */
.L_x_56:
[----:B------:R-:W1:Y:S02]  /*d1a0*/  MUFU.RCP R8, R3 ;  /* 0x0000000300087308 */ /* 0x000e640000001000 */
[----:B-1----:R-:W-:-:S04]  /*d1b0*/  FFMA R0, R3, R8, -1 ;  /* 0xbf80000003007423 */ /* 0x002fc80000000008 */
[----:B------:R-:W-:-:S04]  /*d1c0*/  FADD.FTZ R9, -R0, -RZ ;  /* 0x800000ff00097221 */ /* 0x000fc80000010100 */
[----:B------:R-:W-:-:S07]  /*d1d0*/  FFMA R8, R8, R9, R8 ;  /* 0x0000000908087223 */ /* 0x000fce0000000008 */
.L_x_57:
[----:B------:R-:W-:Y:S05]  /*d1e0*/  BSYNC B1 ;  /* 0x0000000000017941 */ /* 0x000fea0003800000 */
.L_x_55:
[----:B------:R-:W-:Y:S01]  /*d1f0*/  FSETP.GEU.AND P0, PT, |R3|, 1.175494350822287508e-38, PT ;  /* 0x008000000300780b */ /* 0x000fe20003f0e200 */
[----:B------:R-:W-:-:S12]  /*d200*/  ULDC UR4, c[0x0][0x600] ;  /* 0x0001800000047ab9 */ /* 0x000fd80000000800 */
[----:B------:R-:W-:-:S04]  /*d210*/  @!P0 FMUL R3, R3, 16777216 ;  /* 0x4b80000003038820 */ /* 0x000fc80000400000 */
[----:B------:R-:W1:Y:S02]  /*d220*/  MUFU.LG2 R0, R3 ;  /* 0x0000000300007308 */ /* 0x000e640000000c00 */
[----:B-1----:R-:W-:-:S04]  /*d230*/  @!P0 FADD R0, R0, -24 ;  /* 0xc1c0000000008421 */ /* 0x002fc80000000000 */
[----:B------:R-:W-:-:S04]  /*d240*/  FMUL R0, R0, 0.69314718246459960938 ;  /* 0x3f31721800007820 */ /* 0x000fc80000400000 */
[----:B------:R-:W-:-:S07]  /*d250*/  FFMA R13, R5, UR4, R0 ;  /* 0x00000004050d7c23 */ /* 0x000fce0008000000 */
.L_x_54:
[----:B------:R-:W-:Y:S05]  /*d260*/  BSYNC B0 ;  /* 0x0000000000007941 */ /* 0x000fea0003800000 */
.L_x_53:
[----:B------:R-:W-:Y:S01]  /*d270*/  FSETP.NE.AND P0, PT, R14, -R21, PT ;  /* 0x800000150e00720b */ /* 0x000fe20003f05000 */
[----:B------:R-:W-:Y:S01]  /*d280*/  ULDC UR4, c[0x0][0x608] ;  /* 0x0001820000047ab9 */ /* 0x000fe20000000800 */
[----:B------:R-:W-:Y:S01]  /*d290*/  BSSY B0, `(.L_x_58) ;  /* 0x0000041000007945 */ /* 0x000fe20003800000 */
[----:B------:R-:W-:-:S04]  /*d2a0*/  FMUL R8, R8, UR4 ;  /* 0x0000000408087c20 */ /* 0x000fc80008400000 */
        /* <DEDUP_REMOVED lines=40> */
[----:B------:R-:W-:Y:S06]  /*d530*/  @!P0 BRA `(.L_x_59) ;  /* 0x0000000000588947 */ /* 0x000fec0003800000 */
[----:B------:R-:W-:Y:S01]  /*d540*/  IADD3 R0, R7, 0x1800000, RZ ;  /* 0x0180000007007810 */ /* 0x000fe20007ffe0ff */
[----:B------:R-:W-:Y:S03]  /*d550*/  BSSY B1, `(.L_x_60) ;  /* 0x000000d000017945 */ /* 0x000fe60003800000 */
[----:B------:R-:W-:-:S04]  /*d560*/  LOP3.LUT R0, R0, 0x7f800000, RZ, 0xc0, !PT ;  /* 0x7f80000000007812 */ /* 0x000fc800078ec0ff */
[----:B------:R-:W-:-:S13]  /*d570*/  ISETP.GT.U32.AND P0, PT, R0, 0x1ffffff, PT ;  /* 0x01ffffff0000780c */ /* 0x000fda0003f04070 */
[----:B------:R-:W-:Y:S05]  /*d580*/  @P0 BRA `(.L_x_61) ;  /* 0x0000000000140947 */ /* 0x000fea0003800000 */
[----:B------:R-:W-:Y:S02]  /*d590*/  MOV R3, R7 ;  /* 0x0000000700037202 */ /* 0x000fe40000000f00 */
[----:B------:R-:W-:-:S07]  /*d5a0*/  MOV R12, 0xd5c0 ;  /* 0x0000d5c0000c7802 */ /* 0x000fce0000000f00 */
[----:B------:R-:W-:Y:S05]  /*d5b0*/  CALL.REL.NOINC `($__internal_0_$__cuda_sm20_rcp_rn_f32_slowpath) ;  /* 0x0000004000b47944 */ /* 0x000fea0003c00000 */
[----:B------:R-:W-:Y:S01]  /*d5c0*/  MOV R10, R4 ;  /* 0x00000004000a7202 */ /* 0x000fe20000000f00 */
[----:B------:R-:W-:Y:S06]  /*d5d0*/  BRA `(.L_x_62) ;  /* 0x0000000000107947 */ /* 0x000fec0003800000 */
.L_x_61:
[----:B------:R-:W1:Y:S02]  /*d5e0*/  MUFU.RCP R10, R7 ;  /* 0x00000007000a7308 */ /* 0x000e640000001000 */
[----:B-1----:R-:W-:-:S04]  /*d5f0*/  FFMA R0, R7, R10, -1 ;  /* 0xbf80000007007423 */ /* 0x002fc8000000000a */
[----:B------:R-:W-:-:S04]  /*d600*/  FADD.FTZ R3, -R0, -RZ ;  /* 0x800000ff00037221 */ /* 0x000fc80000010100 */
[----:B------:R-:W-:-:S07]  /*d610*/  FFMA R10, R10, R3, R10 ;  /* 0x000000030a0a7223 */ /* 0x000fce000000000a */
.L_x_62:
[----:B------:R-:W-:Y:S05]  /*d620*/  BSYNC B1 ;  /* 0x0000000000017941 */ /* 0x000fea0003800000 */
.L_x_60:
[----:B------:R-:W-:Y:S01]  /*d630*/  FSETP.GEU.AND P0, PT, |R7|, 1.175494350822287508e-38, PT ;  /* 0x008000000700780b */ /* 0x000fe20003f0e200 */
[----:B------:R-:W-:-:S12]  /*d640*/  ULDC UR4, c[0x0][0x600] ;  /* 0x0001800000047ab9 */ /* 0x000fd80000000800 */
[----:B------:R-:W-:-:S04]  /*d650*/  @!P0 FMUL R7, R7, 16777216 ;  /* 0x4b80000007078820 */ /* 0x000fc80000400000 */
[----:B------:R-:W1:Y:S02]  /*d660*/  MUFU.LG2 R0, R7 ;  /* 0x0000000700007308 */ /* 0x000e640000000c00 */
[----:B-1----:R-:W-:-:S04]  /*d670*/  @!P0 FADD R0, R0, -24 ;  /* 0xc1c0000000008421 */ /* 0x002fc80000000000 */
[----:B------:R-:W-:-:S04]  /*d680*/  FMUL R11, R0, 0.69314718246459960938 ;  /* 0x3f317218000b7820 */ /* 0x000fc80000400000 */
[----:B------:R-:W-:-:S07]  /*d690*/  FFMA R11, R6, UR4, R11 ;  /* 0x00000004060b7c23 */ /* 0x000fce000800000b */
.L_x_59:
[----:B------:R-:W-:Y:S05]  /*d6a0*/  BSYNC B0 ;  /* 0x0000000000007941 */ /* 0x000fea0003800000 */
.L_x_58:
[----:B------:R-:W-:Y:S01]  /*d6b0*/  SHF.L.U32 R0, R22, 0x1f, RZ ;  /* 0x0000001f16007819 */ /* 0x000fe200000006ff */
[----:B------:R-:W-:Y:S01]  /*d6c0*/  UISETP.NE.AND UP0, UPT, UR55, 0x1, UPT ;  /* 0x000000013700788c */ /* 0x000fe2000bf05270 */
[----:B------:R-:W-:Y:S01]  /*d6d0*/  LOP3.LUT P0, RZ, R2, 0x3, RZ, 0xc0, !PT ;  /* 0x0000000302ff7812 */ /* 0x000fe2000780c0ff */
[----:B------:R-:W-:Y:S01]  /*d6e0*/  UISETP.NE.AND UP1, UPT, UR55, 0x2, UPT ;  /* 0x000000023700788c */ /* 0x000fe2000bf25270 */
[----:B------:R-:W1:Y:S01]  /*d6f0*/  SYNCS.PHASECHK.TRANS64.TRYWAIT P1, [UR57+0x8], R0 ;  /* 0x00000800ff0075a7 */ /* 0x000e620008020179 */
[----:B------:R-:W-:Y:S02]  /*d700*/  ULDC UR4, c[0x0][0x608] ;  /* 0x0001820000047ab9 */ /* 0x000fe40000000800 */
[----:B------:R-:W-:-:S04]  /*d710*/  FMUL R10, R10, UR4 ;  /* 0x000000040a0a7c20 */ /* 0x000fc80008400000 */
[-C--:B------:R-:W-:Y:S01]  /*d720*/  FMUL R154, R154, R10.reuse ;  /* 0x0000000a9a9a7220 */ /* 0x080fe20000400000 */
[----:B------:R-:W-:Y:S01]  /*d730*/  @!UP0 ULOP3.LUT UP2, URZ, UR52, 0x2, URZ, 0xc0, !UPT ;  /* 0x00000002343f8892 */ /* 0x000fe2000f84c03f */
[-C--:B------:R-:W-:Y:S01]  /*d740*/  FMUL R155, R155, R10.reuse ;  /* 0x0000000a9b9b7220 */ /* 0x080fe20000400000 */
[----:B------:R-:W-:Y:S01]  /*d750*/  @!UP0 ULOP3.LUT UR52, UR52, 0x1, URZ, 0xc0, !UPT ;  /* 0x0000000134348892 */ /* 0x000fe2000f8ec03f */
[-C--:B------:R-:W-:Y:S01]  /*d760*/  FMUL R158, R158, R10.reuse ;  /* 0x0000000a9e9e7220 */ /* 0x080fe20000400000 */
[----:B------:R-:W-:Y:S01]  /*d770*/  @!UP0 USEL UR4, URZ, 0x1, UP2 ;  /* 0x000000013f048887 */ /* 0x000fe20009000000 */
[-C--:B------:R-:W-:Y:S01]  /*d780*/  FMUL R159, R159, R10.reuse ;  /* 0x0000000a9f9f7220 */ /* 0x080fe20000400000 */
[----:B------:R-:W-:Y:S01]  /*d790*/  @!UP1 UIADD3 UR5, UR52, 0x1, URZ ;  /* 0x0000000134059890 */ /* 0x000fe2000fffe03f */
[-C--:B------:R-:W-:Y:S01]  /*d7a0*/  FMUL R162, R162, R10.reuse ;  /* 0x0000000aa2a27220 */ /* 0x080fe20000400000 */
[----:B------:R-:W-:Y:S01]  /*d7b0*/  @!UP0 ULOP3.LUT UR54, UR54, UR4, URZ, 0x3c, !UPT ;  /* 0x0000000436368292 */ /* 0x000fe2000f8e3c3f */
[-C--:B------:R-:W-:Y:S01]  /*d7c0*/  FMUL R163, R163, R10.reuse ;  /* 0x0000000aa3a37220 */ /* 0x080fe20000400000 */
[----:B------:R-:W-:Y:S01]  /*d7d0*/  @!UP1 UISETP.GT.U32.AND UP2, UPT, UR5, 0x1, UPT ;  /* 0x000000010500988c */ /* 0x000fe2000bf44070 */
[-C--:B------:R-:W-:Y:S01]  /*d7e0*/  FMUL R166, R166, R10.reuse ;  /* 0x0000000aa6a67220 */ /* 0x080fe20000400000 */
[----:B------:R-:W-:Y:S01]  /*d7f0*/  @!UP1 ULOP3.LUT UR52, UR52, 0x1, URZ, 0xc, !UPT ;  /* 0x0000000134349892 */ /* 0x000fe2000f8e0c3f */
[-C--:B------:R-:W-:Y:S01]  /*d800*/  FMUL R167, R167, R10.reuse ;  /* 0x0000000aa7a77220 */ /* 0x080fe20000400000 */
[----:B------:R-:W-:Y:S01]  /*d810*/  @!UP1 USEL UR4, URZ, 0x1, !UP2 ;  /* 0x000000013f049887 */ /* 0x000fe2000d000000 */
[-C--:B------:R-:W-:Y:S01]  /*d820*/  FMUL R138, R138, R10.reuse ;  /* 0x0000000a8a8a7220 */ /* 0x080fe20000400000 */
[-C--:B------:R-:W-:Y:S01]  /*d830*/  FMUL R139, R139, R10.reuse ;  /* 0x0000000a8b8b7220 */ /* 0x080fe20000400000 */
[-C--:B------:R-:W-:Y:S01]  /*d840*/  FMUL R142, R142, R10.reuse ;  /* 0x0000000a8e8e7220 */ /* 0x080fe20000400000 */
[----:B------:R-:W-:Y:S01]  /*d850*/  @!UP1 ULOP3.LUT UR54, UR54, UR4, URZ, 0x3c, !UPT ;  /* 0x0000000436369292 */ /* 0x000fe2000f8e3c3f */
        /* <DEDUP_REMOVED lines=13> */
[----:B-1----:R-:W-:Y:S06]  /*d930*/  @!P1 BRA `(.L_x_63) ;  /* 0x0000003800dc9947 */ /* 0x002fec0003800000 */
.L_x_134:
[----:B------:R-:W-:Y:S04]  /*d940*/  BSSY B0, `(.L_x_64) ;  /* 0x000001c000007945 */ /* 0x000fe80003800000 */
[----:B------:R-:W-:Y:S05]  /*d950*/  @P0 BRA `(.L_x_65) ;  /* 0x0000000000680947 */ /* 0x000fea0003800000 */
[----:B------:R-:W2:Y:S01]  /*d960*/  LDC.64 R6, c[0x0][0x688] ;  /* 0x0001a200ff067b82 */ /* 0x000ea20000000a00 */
[----:B-1----:R-:W-:Y:S01]  /*d970*/  LOP3.LUT R0, R2, 0x60, RZ, 0xc0, !PT ;  /* 0x0000006002007812 */ /* 0x002fe200078ec0ff */
[----:B------:R-:W-:Y:S01]  /*d980*/  UIADD3 UR4, -UR53, URZ, URZ ;  /* 0x0000003f35047290 */ /* 0x000fe2000fffe13f */
[----:B------:R-:W-:Y:S01]  /*d990*/  SHF.R.U32.HI R4, RZ, 0x2, R2 ;  /* 0x00000002ff047819 */ /* 0x000fe20000011602 */
[----:B------:R-:W-:Y:S01]  /*d9a0*/  ULDC UR5, c[0x0][0xa10] ;  /* 0x0002840000057ab9 */ /* 0x000fe20000000800 */
[----:B------:R-:W-:Y:S01]  /*d9b0*/  SHF.R.U32.HI R0, RZ, 0x5, R0 ;  /* 0x00000005ff007819 */ /* 0x000fe20000011600 */
[----:B------:R-:W-:Y:S01]  /*d9c0*/  UIMAD UR4, UR5, UR4, UR56 ;  /* 0x00000004050472a4 */ /* 0x000fe2000f8e0238 */
[----:B------:R-:W-:Y:S01]  /*d9d0*/  LOP3.LUT R4, R4, 0x7, RZ, 0xc0, !PT ;  /* 0x0000000704047812 */ /* 0x000fe200078ec0ff */
[----:B------:R-:W-:Y:S01]  /*d9e0*/  IMAD.SHL.U32 R3, R18, 0x40, RZ ;  /* 0x0000004012037824 */ /* 0x000fe200078e00ff */
[----:B------:R-:W-:Y:S01]  /*d9f0*/  SHF.L.U32 R5, R0, 0x4, RZ ;  /* 0x0000000400057819 */ /* 0x000fe200000006ff */
[----:B------:R-:W-:-:S03]  /*da00*/  ULDC.64 UR6, c[0x0][0x208] ;  /* 0x0000820000067ab9 */ /* 0x000fc60000000a00 */
[----:B------:R-:W-:-:S04]  /*da10*/  LOP3.LUT R4, R5, 0xfffffff0, R4, 0xe2, !PT ;  /* 0xfffffff005047812 */ /* 0x000fc800078ee204 */
[----:B------:R-:W-:Y:S01]  /*da20*/  IADD3 R5, R3, R4, RZ ;  /* 0x0000000403057210 */ /* 0x000fe20007ffe0ff */
[----:B--2---:R-:W-:-:S03]  /*da30*/  IMAD R0, R6, UR4, R3 ;  /* 0x0000000406007c24 */ /* 0x004fc6000f8e0203 */
[----:B------:R-:W-:Y:S01]  /*da40*/  IADD3 R6, R5, 0x8, RZ ;  /* 0x0000000805067810 */ /* 0x000fe20007ffe0ff */
[----:B------:R-:W-:Y:S01]  /*da50*/  ULDC UR4, c[0x0][0x288] ;  /* 0x0000a20000047ab9 */ /* 0x000fe20000000800 */
[----:B------:R-:W-:Y:S01]  /*da60*/  IMAD R3, R7, UR36, R0 ;  /* 0x0000002407037c24 */ /* 0x000fe2000f8e0200 */
[----:B------:R-:W-:Y:S02]  /*da70*/  ISETP.GE.U32.AND P0, PT, R5, UR4, PT ;  /* 0x0000000405007c0c */ /* 0x000fe4000bf06070 */
[----:B------:R-:W-:Y:S01]  /*da80*/  ISETP.GE.U32.AND P1, PT, R6, UR4, PT ;  /* 0x0000000406007c0c */ /* 0x000fe2000bf26070 */
[----:B------:R-:W-:Y:S01]  /*da90*/  ULDC.64 UR4, c[0x0][0x680] ;  /* 0x0001a00000047ab9 */ /* 0x000fe20000000a00 */
[----:B------:R-:W-:-:S04]  /*daa0*/  IADD3 R0, P2, R4, R3, RZ ;  /* 0x0000000304007210 */ /* 0x000fc80007f5e0ff */
[----:B------:R-:W-:Y:S02]  /*dab0*/  LEA.HI.X.SX32 R3, R3, RZ, 0x1, P2 ;  /* 0x000000ff03037211 */ /* 0x000fe400010f0eff */
[----:B------:R-:W-:-:S04]  /*dac0*/  LEA R4, P2, R0, UR4, 0x2 ;  /* 0x0000000400047c11 */ /* 0x000fc8000f8410ff */
[----:B------:R-:W-:-:S05]  /*dad0*/  LEA.HI.X R5, R0, UR5, R3, 0x2, P2 ;  /* 0x0000000500057c11 */ /* 0x000fca00090f1403 */
[----:B------:R2:W-:Y:S04]  /*dae0*/  @!P0 STG.E desc[UR6][R4.64], R13 ;  /* 0x0000000d04008986 */ /* 0x0005e8000c101906 */
[----:B------:R2:W-:Y:S02]  /*daf0*/  @!P1 STG.E desc[UR6][R4.64+0x20], R11 ;  /* 0x0000200b04009986 */ /* 0x0005e4000c101906 */
.L_x_65:
[----:B------:R-:W-:Y:S05]  /*db00*/  BSYNC B0 ;  /* 0x0000000000007941 */ /* 0x000fea0003800000 */
.L_x_64:
[----:B------:R-:W-:Y:S01]  /*db10*/  ULDC.64 UR4, c[0x0][0x730] ;  /* 0x0001cc0000047ab9 */ /* 0x000fe20000000a00 */
[-C--:B------:R-:W-:Y:S01]  /*db20*/  FMUL R40, R106, R10.reuse ;  /* 0x0000000a6a287220 */ /* 0x080fe20000400000 */
[----:B------:R-:W-:Y:S01]  /*db30*/  ISETP.NE.U32.AND P0, PT, RZ, UR4, PT ;  /* 0x00000004ff007c0c */ /* 0x000fe2000bf05070 */
[-C--:B------:R-:W-:Y:S01]  /*db40*/  FMUL R37, R107, R10.reuse ;  /* 0x0000000a6b257220 */ /* 0x080fe20000400000 */
[-C--:B------:R-:W-:Y:S01]  /*db50*/  FMUL R42, R110, R10.reuse ;  /* 0x0000000a6e2a7220 */ /* 0x080fe20000400000 */
[-C--:B------:R-:W-:Y:S01]  /*db60*/  FMUL R39, R111, R10.reuse ;  /* 0x0000000a6f277220 */ /* 0x080fe20000400000 */
[----:B------:R-:W-:Y:S01]  /*db70*/  ISETP.NE.AND.EX P0, PT, RZ, UR5, PT, P0 ;  /* 0x00000005ff007c0c */ /* 0x000fe2000bf05300 */
        /* <DEDUP_REMOVED lines=12> */
[----:B------:R-:W-:Y:S06]  /*dc40*/  @P0 BRA `(.L_x_66) ;  /* 0x0000000000280947 */ /* 0x000fec0003800000 */
[----:B------:R-:W-:Y:S02]  /*dc50*/  ULDC.64 UR4, c[0x0][0x728] ;  /* 0x0001ca0000047ab9 */ /* 0x000fe40000000a00 */
[----:B------:R-:W-:-:S04]  /*dc60*/  ISETP.NE.U32.AND P0, PT, RZ, UR4, PT ;  /* 0x00000004ff007c0c */ /* 0x000fc8000bf05070 */
[----:B------:R-:W-:-:S13]  /*dc70*/  ISETP.NE.AND.EX P0, PT, RZ, UR5, PT, P0 ;  /* 0x00000005ff007c0c */ /* 0x000fda000bf05300 */
[----:B------:R-:W-:Y:S05]  /*dc80*/  @!P0 BRA `(.L_x_67) ;  /* 0x0000000000108947 */ /* 0x000fea0003800000 */
[----:B--2---:R-:W2:Y:S01]  /*dc90*/  LDC.64 R4, c[0x0][0x728] ;  /* 0x0001ca00ff047b82 */ /* 0x004ea20000000a00 */
[----:B------:R-:W-:Y:S02]  /*dca0*/  ULDC.64 UR4, c[0x0][0x208] ;  /* 0x0000820000047ab9 */ /* 0x000fe40000000a00 */
[----:B--2---:R3:W5:Y:S01]  /*dcb0*/  LDG.E R16, desc[UR4][R4.64] ;  /* 0x0000000404107981 */ /* 0x004762000c1e1900 */
[----:B------:R-:W-:Y:S05]  /*dcc0*/  BRA `(.L_x_66) ;  /* 0x0000000000087947 */ /* 0x000fea0003800000 */
.L_x_67:
[----:B------:R-:W-:Y:S02]  /*dcd0*/  ULDC UR4, c[0x0][0x720] ;  /* 0x0001c80000047ab9 */ /* 0x000fe40000000800 */
[----:B------:R-:W-:-:S07]  /*dce0*/  IMAD.U32 R16, RZ, RZ, UR4 ;  /* 0x00000004ff107e24 */ /* 0x000fce000f8e00ff */
.L_x_66:
[----:B-1----:R-:W-:-:S04]  /*dcf0*/  MOV R0, RZ ;  /* 0x000000ff00007202 */ /* 0x002fc80000000f00 */
[----:B------:R-:W-:-:S13]  /*dd00*/  LOP3.LUT P0, RZ, R0, 0x1bf, RZ, 0xc0, !PT ;  /* 0x000001bf00ff7812 */ /* 0x000fda000780c0ff */
[----:B------:R-:W-:Y:S05]  /*dd10*/  @!P0 BRA `(.L_x_68) ;  /* 0x0000000000408947 */ /* 0x000fea0003800000 */
[----:B------:R-:W-:Y:S01]  /*dd20*/  MOV R0, 0x0 ;  /* 0x0000000000007802 */ /* 0x000fe20000000f00 */
[----:B------:R-:W-:Y:S01]  /*dd30*/  ULDC.64 UR4, c[0x4][0x70] ;  /* 0x01001c0000047ab9 */ /* 0x000fe20000000a00 */
[----:B------:R-:W-:Y:S01]  /*dd40*/  ULDC.64 UR6, c[0x4][0x8] ;  /* 0x0100020000067ab9 */ /* 0x000fe20000000a00 */
[----:B--23--:R-:W-:Y:S01]  /*dd50*/  MOV R4, UR4 ;  /* 0x0000000400047c02 */ /* 0x00cfe20008000f00 */
[----:B------:R1:W2:Y:S01]  /*dd60*/  LDC.64 R14, c[0x4][R0] ;  /* 0x01000000000e7b82 */ /* 0x0002a20000000a00 */
[----:B------:R-:W-:Y:S01]  /*dd70*/  MOV R5, UR5 ;  /* 0x0000000500057c02 */ /* 0x000fe20008000f00 */
[----:B------:R-:W-:Y:S01]  /*dd80*/  ULDC.64 UR4, c[0x4][0x78] ;  /* 0x01001e0000047ab9 */ /* 0x000fe20000000a00 */
[----:B------:R-:W-:Y:S01]  /*dd90*/  MOV R10, UR6 ;  /* 0x00000006000a7c02 */ /* 0x000fe20008000f00 */
[----:B------:R-:W-:Y:S01]  /*dda0*/  IMAD.U32 R7, RZ, RZ, UR5 ;  /* 0x00000005ff077e24 */ /* 0x000fe2000f8e00ff */
[----:B------:R-:W-:Y:S01]  /*ddb0*/  MOV R6, UR4 ;  /* 0x0000000400067c02 */ /* 0x000fe20008000f00 */
[----:B------:R-:W-:Y:S01]  /*ddc0*/  IMAD.MOV.U32 R12, RZ, RZ, 0x1 ;  /* 0x00000001ff0c7424 */ /* 0x000fe200078e00ff */
[----:B------:R-:W-:-:S02]  /*ddd0*/  MOV R11, UR7 ;  /* 0x00000007000b7c02 */ /* 0x000fc40008000f00 */
[----:B------:R-:W-:Y:S02]  /*dde0*/  MOV R8, 0x70 ;  /* 0x0000007000087802 */ /* 0x000fe40000000f00 */
[----:B-1----:R-:W-:-:S07]  /*ddf0*/  MOV R13, RZ ;  /* 0x000000ff000d7202 */ /* 0x002fce0000000f00 */
[----:B------:R-:W-:-:S07]  /*de00*/  LEPC R20, `(.L_x_68) ;  /* 0x000000001014794e */ /* 0x000fce0000000000 */
[----:B--2--5:R-:W-:Y:S05]  /*de10*/  CALL.ABS.NOINC R14 ;  /* 0x000000000e007343 */ /* 0x024fea0003c00000 */
.L_x_68:
[----:B------:R-:W-:Y:S02]  /*de20*/  MOV R28, UR38 ;  /* 0x00000026001c7c02 */ /* 0x000fe40008000f00 */
[----:B------:R-:W-:-:S05]  /*de30*/  MOV R3, UR55 ;  /* 0x0000003700037c02 */ /* 0x000fca0008000f00 */
[----:B------:R-:W-:-:S04]  /*de40*/  IMAD R28, R3, 0x2200, R28 ;  /* 0x00002200031c7824 */ /* 0x000fc800078e021c */
[----:B------:R-:W-:-:S05]  /*de50*/  VIADD R24, R28, 0x39e00 ;  /* 0x00039e001c187836 */ /* 0x000fca0000000000 */
        /* <DEDUP_REMOVED lines=18> */
.L_x_69:
[C---:B------:R-:W-:Y:S01]  /*df80*/  SHF.L.U32 R0, R2.reuse, 0x4, RZ ;  /* 0x0000000402007819 */ /* 0x040fe200000006ff */
[----:B------:R-:W-:Y:S01]  /*df90*/  ULDC.64 UR4, c[0x0][0x730] ;  /* 0x0001cc0000047ab9 */ /* 0x000fe20000000a00 */
[----:B------:R-:W-:Y:S02]  /*dfa0*/  SHF.L.U32 R3, R2, 0x5, RZ ;  /* 0x0000000502037819 */ /* 0x000fe400000006ff */
[----:B------:R-:W-:Y:S02]  /*dfb0*/  LOP3.LUT R0, R0, 0x600, RZ, 0xc0, !PT ;  /* 0x0000060000007812 */ /* 0x000fe400078ec0ff */
[----:B--23--:R-:W-:Y:S02]  /*dfc0*/  LOP3.LUT R4, R3, 0xc0, RZ, 0xc0, !PT ;  /* 0x000000c003047812 */ /* 0x00cfe400078ec0ff */
[----:B------:R-:W-:Y:S02]  /*dfd0*/  LOP3.LUT R0, R0, 0x20, R3, 0xf8, !PT ;  /* 0x0000002000007812 */ /* 0x000fe400078ef803 */
[----:B------:R-:W-:-:S02]  /*dfe0*/  SHF.R.U32.HI R5, RZ, 0x1, R2 ;  /* 0x00000001ff057819 */ /* 0x000fc40000011602 */
[----:B------:R-:W-:Y:S02]  /*dff0*/  LOP3.LUT R3, R0, 0x100, R3, 0xf8, !PT ;  /* 0x0000010000037812 */ /* 0x000fe400078ef803 */
[----:B------:R-:W-:Y:S02]  /*e000*/  LOP3.LUT R0, R2, 0x7f, RZ, 0xc0, !PT ;  /* 0x0000007f02007812 */ /* 0x000fe400078ec0ff */
[----:B------:R-:W-:Y:S01]  /*e010*/  ISETP.NE.U32.AND P0, PT, RZ, UR4, PT ;  /* 0x00000004ff007c0c */ /* 0x000fe2000bf05070 */
[----:B------:R-:W-:Y:S01]  /*e020*/  ULDC UR4, c[0x0][0x720] ;  /* 0x0001c80000047ab9 */ /* 0x000fe20000000800 */
[----:B------:R-:W-:Y:S02]  /*e030*/  IADD3 R0, R0, 0x1f, RZ ;  /* 0x0000001f00007810 */ /* 0x000fe40007ffe0ff */
[----:B------:R-:W-:Y:S01]  /*e040*/  LOP3.LUT R4, R4, 0x8, R5, 0xf8, !PT ;  /* 0x0000000804047812 */ /* 0x000fe200078ef805 */
[----:B------:R-:W-:Y:S01]  /*e050*/  IMAD.SHL.U32 R5, R2, 0x4, RZ ;  /* 0x0000000402057824 */ /* 0x000fe200078e00ff */
[----:B------:R-:W-:-:S02]  /*e060*/  ISETP.NE.AND.EX P0, PT, RZ, UR5, PT, P0 ;  /* 0x00000005ff007c0c */ /* 0x000fc4000bf05300 */
[----:B------:R-:W-:Y:S02]  /*e070*/  ISETP.GT.U32.AND P1, PT, R0, 0x3e, PT ;  /* 0x0000003e0000780c */ /* 0x000fe40003f24070 */
[----:B-----5:R-:W-:Y:S02]  /*e080*/  FSEL R21, R16, UR4, !P0 ;  /* 0x0000000410157c08 */ /* 0x020fe4000c000000 */
[----:B------:R-:W-:Y:S02]  /*e090*/  LOP3.LUT R4, R4, 0x18, R5, 0x78, !PT ;  /* 0x0000001804047812 */ /* 0x000fe400078e7805 */
[----:B------:R-:W-:Y:S01]  /*e0a0*/  LOP3.LUT P0, RZ, R2, 0x4, RZ, 0xc0, !PT ;  /* 0x0000000402ff7812 */ /* 0x000fe2000780c0ff */
[-C--:B------:R-:W-:Y:S01]  /*e0b0*/  FMUL R5, R154, R21.reuse ;  /* 0x000000159a057220 */ /* 0x080fe20000400000 */
[----:B------:R-:W-:Y:S01]  /*e0c0*/  LOP3.LUT R3, R3, R4, RZ, 0xfc, !PT ;  /* 0x0000000403037212 */ /* 0x000fe200078efcff */
        /* <DEDUP_REMOVED lines=79> */
[----:B------:R-:W-:Y:S01]  /*e5c0*/  MOV R21, 0x20 ;  /* 0x0000002000157802 */ /* 0x000fe20000000f00 */
[----:B------:R-:W-:Y:S01]  /*e5d0*/  IMAD R53, R3, 0x2, R28 ;  /* 0x0000000203357824 */ /* 0x000fe200078e021c */
        /* <DEDUP_REMOVED lines=8> */
[----:B------:R-:W-:Y:S02]  /*e660*/  SEL R21, R21, 0xffffffe0, !P0 ;  /* 0xffffffe015157807 */ /* 0x000fe40004000000 */
[----:B------:R-:W-:Y:S01]  /*e670*/  LEA R0, R3, R24, 0x1 ;  /* 0x0000001803007211 */ /* 0x000fe200078e08ff */
[----:B------:R-:W-:Y:S06]  /*e680*/  @P1 BRA `(.L_x_70) ;  /* 0x0000000000041947 */ /* 0x000fec0003800000 */
[----:B------:R-:W-:-:S04]  /*e690*/  DEPBAR.LE SB0, 0x1 ;  /* 0x000080400000791a */ /* 0x000fc80000000000 */
.L_x_70:
[----:B------:R-:W-:Y:S05]  /*e6a0*/  WARPSYNC.ALL ;  /* 0x0000000000007948 */ /* 0x000fea0003800000 */
[----:B------:R-:W-:Y:S01]  /*e6b0*/  BAR.SYNC.DEFER_BLOCKING 0x1, 0x80 ;  /* 0x0042000000007b1d */ /* 0x000fe20000010000 */
[----:B------:R-:W-:Y:S02]  /*e6c0*/  IADD3 R3, R0, R21, RZ ;  /* 0x0000001500037210 */ /* 0x000fe40007ffe0ff */
[----:B------:R-:W-:Y:S02]  /*e6d0*/  F2FP.BF16.F32.PACK_AB R13, R13, R14 ;  /* 0x0000000e0d0d723e */ /* 0x000fe400000010ff */
[----:B------:R-:W-:Y:S01]  /*e6e0*/  F2FP.BF16.F32.PACK_AB R25, R25, R26 ;  /* 0x0000001a1919723e */ /* 0x000fe200000010ff */
[----:B------:R-:W-:Y:S01]  /*e6f0*/  BSSY B0, `(.L_x_71) ;  /* 0x000001f000007945 */ /* 0x000fe20003800000 */
[----:B------:R-:W-:-:S02]  /*e700*/  F2FP.BF16.F32.PACK_AB R12, R137, R136 ;  /* 0x00000088890c723e */ /* 0x000fc400000010ff */
[----:B------:R-:W-:Y:S02]  /*e710*/  F2FP.BF16.F32.PACK_AB R14, R141, R140 ;  /* 0x0000008c8d0e723e */ /* 0x000fe400000010ff */
[----:B------:R-:W-:Y:S02]  /*e720*/  F2FP.BF16.F32.PACK_AB R15, R15, R20 ;  /* 0x000000140f0f723e */ /* 0x000fe400000010ff */
[----:B------:R-:W-:Y:S02]  /*e730*/  F2FP.BF16.F32.PACK_AB R24, R145, R144 ;  /* 0x000000909118723e */ /* 0x000fe400000010ff */
[----:B------:R-:W-:Y:S02]  /*e740*/  F2FP.BF16.F32.PACK_AB R26, R149, R148 ;  /* 0x00000094951a723e */ /* 0x000fe400000010ff */
[----:B------:R-:W-:Y:S02]  /*e750*/  F2FP.BF16.F32.PACK_AB R27, R27, R30 ;  /* 0x0000001e1b1b723e */ /* 0x000fe400000010ff */
[----:B------:R-:W-:Y:S01]  /*e760*/  IADD3 R21, R21, 0x1000, R0 ;  /* 0x0000100015157810 */ /* 0x000fe20007ffe000 */
[----:B------:R1:W-:Y:S04]  /*e770*/  STSM.16.M88.4 [R53+0x39e00], R4 ;  /* 0x039e000435007844 */ /* 0x0003e80000000200 */
[----:B------:R1:W-:Y:S01]  /*e780*/  STSM.16.M88.4 [R3], R8 ;  /* 0x0000000803007844 */ /* 0x0003e20000000200 */
[----:B------:R-:W-:Y:S01]  /*e790*/  @!PT LDS RZ, [RZ] ;  /* 0x00000000fffff984 */ /* 0x000fe20000000800 */
[----:B------:R-:W-:Y:S01]  /*e7a0*/  @!PT LDS RZ, [RZ] ;  /* 0x00000000fffff984 */ /* 0x000fe20000000800 */
[----:B------:R-:W-:Y:S01]  /*e7b0*/  @!PT LDS RZ, [RZ] ;  /* 0x00000000fffff984 */ /* 0x000fe20000000800 */
[----:B------:R-:W-:Y:S01]  /*e7c0*/  @!PT LDS RZ, [RZ] ;  /* 0x00000000fffff984 */ /* 0x000fe20000000800 */
[----:B------:R2:W-:Y:S06]  /*e7d0*/  MEMBAR.ALL.CTA ;  /* 0x0000000000007992 */ /* 0x0005ec0000008000 */
[----:B--2---:R-:W2:Y:S02]  /*e7e0*/  FENCE.VIEW.ASYNC.S ;  /* 0x00000000000073c6 */ /* 0x004ea40000000000 */
[----:B--2---:R-:W-:Y:S06]  /*e7f0*/  BAR.SYNC.DEFER_BLOCKING 0x1, 0x80 ;  /* 0x0042000000007b1d */ /* 0x004fec0000010000 */
[----:B------:R-:W-:Y:S05]  /*e800*/  @P1 BRA `(.L_x_72) ;  /* 0x0000000000341947 */ /* 0x000fea0003800000 */
[----:B------:R-:W-:Y:S01]  /*e810*/  R2UR UR34, R18 ;  /* 0x00000000122272ca */ /* 0x000fe200000e0000 */
[----:B------:R-:W-:Y:S01]  /*e820*/  UIADD3 UR35, -UR53, URZ, URZ ;  /* 0x0000003f35237290 */ /* 0x000fe2000fffe13f */
[----:B------:R-:W-:Y:S01]  /*e830*/  R2UR UR32, R28 ;  /* 0x000000001c2072ca */ /* 0x000fe200000e0000 */
[----:B------:R-:W-:Y:S01]  /*e840*/  UIADD3 UR6, UP0, UR60, 0x670, URZ ;  /* 0x000006703c067890 */ /* 0x000fe2000ff1e03f */
[----:B------:R-:W-:Y:S01]  /*e850*/  ULDC UR4, c[0x0][0xa10] ;  /* 0x0002840000047ab9 */ /* 0x000fe20000000800 */
[----:B------:R-:W-:Y:S01]  /*e860*/  UMOV UR33, URZ ;  /* 0x0000003f00217c82 */ /* 0x000fe20008000000 */
[----:B------:R-:W-:Y:S02]  /*e870*/  UIMAD UR35, UR4, UR35, UR56 ;  /* 0x00000023042372a4 */ /* 0x000fe4000f8e0238 */
[----:B------:R-:W-:-:S05]  /*e880*/  UIADD3.X UR7, URZ, UR61, URZ, UP0, !UPT ;  /* 0x0000003d3f077290 */ /* 0x000fca00087fe43f */
[----:B------:R-:W-:Y:S02]  /*e890*/  USHF.L.U32 UR34, UR34, 0x6, URZ ;  /* 0x0000000622227899 */ /* 0x000fe4000800063f */
[----:B------:R-:W-:-:S09]  /*e8a0*/  UIADD3 UR32, UR32, 0x39e00, URZ ;  /* 0x00039e0020207890 */ /* 0x000fd2000fffe03f */
[----:B------:R2:W-:Y:S01]  /*e8b0*/  UTMASTG.4D [UR32], [UR6] ;  /* 0x00000020060073b5 */ /* 0x0005e20008018000 */
[----:B------:R0:W-:Y:S01]  /*e8c0*/  UTMACMDFLUSH ;  /* 0x00000000000079b7 */ /* 0x0001e20000000000 */
[----:B--2---:R-:W-:-:S04]  /*e8d0*/  DEPBAR.LE SB0, 0x1 ;  /* 0x000080400000791a */ /* 0x004fc80000000000 */
.L_x_72:
[----:B------:R-:W-:Y:S05]  /*e8e0*/  BSYNC B0 ;  /* 0x0000000000007941 */ /* 0x000fea0003800000 */
.L_x_71:
[----:B------:R-:W-:Y:S01]  /*e8f0*/  BAR.SYNC.DEFER_BLOCKING 0x1, 0x80 ;  /* 0x0042000000007b1d */ /* 0x000fe20000010000 */
[----:B-1----:R-:W-:Y:S02]  /*e900*/  F2FP.BF16.F32.PACK_AB R5, R29, R32 ;  /* 0x000000201d05723e */ /* 0x002fe400000010ff */
[----:B------:R-:W-:Y:S02]  /*e910*/  F2FP.BF16.F32.PACK_AB R7, R31, R34 ;  /* 0x000000221f07723e */ /* 0x000fe400000010ff */
[----:B------:R-:W-:Y:S01]  /*e920*/  F2FP.BF16.F32.PACK_AB R4, R121, R120 ;  /* 0x000000787904723e */ /* 0x000fe200000010ff */
[----:B------:R-:W-:Y:S01]  /*e930*/  BSSY B0, `(.L_x_73) ;  /* 0x000001e000007945 */ /* 0x000fe20003800000 */
[----:B------:R-:W-:Y:S02]  /*e940*/  F2FP.BF16.F32.PACK_AB R6, R125, R124 ;  /* 0x0000007c7d06723e */ /* 0x000fe400000010ff */
[----:B------:R-:W-:Y:S02]  /*e950*/  F2FP.BF16.F32.PACK_AB R32, R129, R128 ;  /* 0x000000808120723e */ /* 0x000fe400000010ff */
[----:B------:R-:W-:-:S02]  /*e960*/  F2FP.BF16.F32.PACK_AB R33, R33, R36 ;  /* 0x000000242121723e */ /* 0x000fc400000010ff */
[----:B------:R-:W-:Y:S02]  /*e970*/  F2FP.BF16.F32.PACK_AB R34, R133, R132 ;  /* 0x000000848522723e */ /* 0x000fe400000010ff */
[----:B------:R-:W-:Y:S01]  /*e980*/  F2FP.BF16.F32.PACK_AB R35, R35, R38 ;  /* 0x000000262323723e */ /* 0x000fe200000010ff */
        /* <DEDUP_REMOVED lines=15> */
[----:B------:R-:W-:Y:S01]  /*ea80*/  UMOV UR9, 0x20 ;  /* 0x0000002000097882 */ /* 0x000fe20000000000 */
[----:B------:R-:W-:Y:S02]  /*ea90*/  UIMAD UR11, UR4, UR11, UR56 ;  /* 0x0000000b040b72a4 */ /* 0x000fe4000f8e0238 */
[----:B------:R-:W-:Y:S01]  /*eaa0*/  UIADD3.X UR7, URZ, UR61, URZ, UP0, !UPT ;  /* 0x0000003d3f077290 */ /* 0x000fe200087fe43f */
[----:B------:R-:W-:-:S04]  /*eab0*/  UMOV UR12, UR36 ;  /* 0x00000024000c7c82 */ /* 0x000fc80008000000 */
[----:B------:R-:W-:Y:S02]  /*eac0*/  USHF.L.U32 UR10, UR10, 0x6, URZ ;  /* 0x000000060a0a7899 */ /* 0x000fe4000800063f */
[----:B------:R-:W-:-:S09]  /*ead0*/  UIADD3 UR8, UR8, 0x3ae00, URZ ;  /* 0x0003ae0008087890 */ /* 0x000fd2000fffe03f */
[----:B------:R2:W-:Y:S01]  /*eae0*/  UTMASTG.4D [UR8], [UR6] ;  /* 0x00000008060073b5 */ /* 0x0005e20008018000 */
[----:B------:R0:W-:Y:S01]  /*eaf0*/  UTMACMDFLUSH ;  /* 0x00000000000079b7 */ /* 0x0001e20000000000 */
[----:B--2---:R-:W-:-:S04]  /*eb00*/  DEPBAR.LE SB0, 0x1 ;  /* 0x000080400000791a */ /* 0x004fc80000000000 */
.L_x_74:
[----:B------:R-:W-:Y:S05]  /*eb10*/  BSYNC B0 ;  /* 0x0000000000007941 */ /* 0x000fea0003800000 */
.L_x_73:
[----:B------:R-:W-:Y:S01]  /*eb20*/  BAR.SYNC.DEFER_BLOCKING 0x1, 0x80 ;  /* 0x0042000000007b1d */ /* 0x000fe20000010000 */
[----:B------:R-:W-:Y:S02]  /*eb30*/  F2FP.BF16.F32.PACK_AB R37, R37, R40 ;  /* 0x000000282525723e */ /* 0x000fe400000010ff */
        /* <DEDUP_REMOVED lines=8> */
[----:B------:R2:W-:Y:S04]  /*ebc0*/  STSM.16.M88.4 [R0], R4 ;  /* 0x0000000400007844 */ /* 0x0005e80000000200 */
[----:B------:R2:W-:Y:S01]  /*ebd0*/  STSM.16.M88.4 [R3], R32 ;  /* 0x0000002003007844 */ /* 0x0005e20000000200 */
[----:B------:R-:W-:Y:S01]  /*ebe0*/  @!PT LDS RZ, [RZ] ;  /* 0x00000000fffff984 */ /* 0x000fe20000000800 */
[----:B------:R-:W-:Y:S01]  /*ebf0*/  @!PT LDS RZ, [RZ] ;  /* 0x00000000fffff984 */ /* 0x000fe20000000800 */
[----:B------:R-:W-:Y:S01]  /*ec00*/  @!PT LDS RZ, [RZ] ;  /* 0x00000000fffff984 */ /* 0x000fe20000000800 */
[----:B------:R-:W-:Y:S01]  /*ec10*/  @!PT LDS RZ, [RZ] ;  /* 0x00000000fffff984 */ /* 0x000fe20000000800 */
[----:B------:R3:W-:Y:S06]  /*ec20*/  MEMBAR.ALL.CTA ;  /* 0x0000000000007992 */ /* 0x0007ec0000008000 */
[----:B---3--:R-:W3:Y:S02]  /*ec30*/  FENCE.VIEW.ASYNC.S ;  /* 0x00000000000073c6 */ /* 0x008ee40000000000 */
[----:B---3--:R-:W-:Y:S06]  /*ec40*/  BAR.SYNC.DEFER_BLOCKING 0x1, 0x80 ;  /* 0x0042000000007b1d */ /* 0x008fec0000010000 */
        /* <DEDUP_REMOVED lines=14> */
[----:B---3--:R-:W-:-:S04]  /*ed30*/  DEPBAR.LE SB0, 0x1 ;  /* 0x000080400000791a */ /* 0x008fc80000000000 */
.L_x_76:
[----:B------:R-:W-:Y:S05]  /*ed40*/  BSYNC B0 ;  /* 0x0000000000007941 */ /* 0x000fea0003800000 */
.L_x_75:
        /* <DEDUP_REMOVED lines=17> */
[----:B----4-:R-:W4:Y:S02]  /*ee60*/  FENCE.VIEW.ASYNC.S ;  /* 0x00000000000073c6 */ /* 0x010f240000000000 */
[----:B----4-:R-:W-:Y:S06]  /*ee70*/  BAR.SYNC.DEFER_BLOCKING 0x1, 0x80 ;  /* 0x0042000000007b1d */ /* 0x010fec0000010000 */
        /* <DEDUP_REMOVED lines=14> */
[----:B----4-:R-:W-:-:S04]  /*ef60*/  DEPBAR.LE SB0, 0x1 ;  /* 0x000080400000791a */ /* 0x010fc80000000000 */
.L_x_78:
[----:B------:R-:W-:Y:S05]  /*ef70*/  BSYNC B0 ;  /* 0x0000000000007941 */ /* 0x000fea0003800000 */
.L_x_77:
[----:B------:R-:W-:Y:S06]  /*ef80*/  BAR.SYNC.DEFER_BLOCKING 0x1, 0x80 ;  /* 0x0042000000007b1d */ /* 0x000fec0000010000 */
[----:B------:R-:W-:Y:S01]  /*ef90*/  BSSY B0, `(.L_x_79) ;  /* 0x0000018000007945 */ /* 0x000fe20003800000 */
[----:B------:R4:W-:Y:S04]  /*efa0*/  STSM.16.M88.4 [R0], R44 ;  /* 0x0000002c00007844 */ /* 0x0009e80000000200 */
[----:B------:R4:W-:Y:S01]  /*efb0*/  STSM.16.M88.4 [R3], R48 ;  /* 0x0000003003007844 */ /* 0x0009e20000000200 */
[----:B------:R-:W-:Y:S01]  /*efc0*/  @!PT LDS RZ, [RZ] ;  /* 0x00000000fffff984 */ /* 0x000fe20000000800 */
[----:B------:R-:W-:Y:S01]  /*efd0*/  @!PT LDS RZ, [RZ] ;  /* 0x00000000fffff984 */ /* 0x000fe20000000800 */
[----:B------:R-:W-:Y:S01]  /*efe0*/  @!PT LDS RZ, [RZ] ;  /* 0x00000000fffff984 */ /* 0x000fe20000000800 */
[----:B------:R-:W-:Y:S01]  /*eff0*/  @!PT LDS RZ, [RZ] ;  /* 0x00000000fffff984 */ /* 0x000fe20000000800 */
[----:B------:R5:W-:Y:S06]  /*f000*/  MEMBAR.ALL.CTA ;  /* 0x0000000000007992 */ /* 0x000bec0000008000 */
[----:B-----5:R-:W5:Y:S02]  /*f010*/  FENCE.VIEW.ASYNC.S ;  /* 0x00000000000073c6 */ /* 0x020f640000000000 */
[----:B-----5:R-:W-:Y:S06]  /*f020*/  BAR.SYNC.DEFER_BLOCKING 0x1, 0x80 ;  /* 0x0042000000007b1d */ /* 0x020fec0000010000 */
        /* <DEDUP_REMOVED lines=12> */
[----:B------:R1:W-:Y:S02]  /*f0f0*/  UTMASTG.4D [UR8], [UR6] ;  /* 0x00000008060073b5 */ /* 0x0003e40008018000 */
[----:B-1----:R0:W-:Y:S02]  /*f100*/  UTMACMDFLUSH ;  /* 0x00000000000079b7 */ /* 0x0021e40000000000 */
.L_x_80:
[----:B------:R-:W-:Y:S05]  /*f110*/  BSYNC B0 ;  /* 0x0000000000007941 */ /* 0x000fea0003800000 */
.L_x_79:
[----:B------:R-:W-:Y:S01]  /*f120*/  ULEA UR4, UR55, 0xfffffff8, 0x3 ;  /* 0xfffffff837047891 */ /* 0x000fe2000f8e183f */
[----:B------:R-:W-:-:S04]  /*f130*/  DEPBAR.LE SB0, 0x0 ;  /* 0x000080000000791a */ /* 0x000fc80000000000 */
[----:B------:R-:W-:Y:S01]  /*f140*/  ULOP3.LUT UR4, UR4, 0x8, URZ, 0xc0, !UPT ;  /* 0x0000000804047892 */ /* 0x000fe2000f8ec03f */
[----:B------:R-:W-:-:S03]  /*f150*/  LOP3.LUT R22, R22, 0x1, RZ, 0x3c, !PT ;  /* 0x0000000116167812 */ /* 0x000fc600078e3cff */
[----:B------:R-:W-:-:S06]  /*f160*/  ULOP3.LUT UR4, UR4, 0x18, URZ, 0x3c, !UPT ;  /* 0x0000001804047892 */ /* 0x000fcc000f8e3c3f */
[----:B-1234-:R-:W-:Y:S01]  /*f170*/  MOV R0, UR4 ;  /* 0x0000000400007c02 */ /* 0x01efe20008000f00 */
[----:B------:R-:W-:Y:S02]  /*f180*/  ULDC UR4, c[0x0][0xc] ;  /* 0x0000030000047ab9 */ /* 0x000fe40000000800 */
[----:B------:R-:W-:Y:S01]  /*f190*/  IADD3 R17, R17, UR4, RZ ;  /* 0x0000000411117c10 */ /* 0x000fe2000fffe0ff */
[----:B------:R-:W-:Y:S01]  /*f1a0*/  ULDC UR4, c[0x0][0xa00] ;  /* 0x0002800000047ab9 */ /* 0x000fe20000000800 */
[----:B------:R1:W-:Y:S02]  /*f1b0*/  SYNCS.ARRIVE.TRANS64.A1T0 RZ, [R0+UR38+0x40490], RZ ;  /* 0x040490ff00ff79a7 */ /* 0x0003e40008100026 */
[----:B------:R-:W-:-:S13]  /*f1c0*/  ISETP.GE.AND P0, PT, R17, UR4, PT ;  /* 0x0000000411007c0c */ /* 0x000fda000bf06270 */
[----:B-1----:R-:W-:Y:S05]  /*f1d0*/  @!P0 BRA `(.L_x_81) ;  /* 0xffffff1800dc8947 */ /* 0x002fea000383ffff */
[----:B------:R-:W-:Y:S05]  /*f1e0*/  EXIT ;  /* 0x000000000000794d */ /* 0x000fea0003800000 */
.L_x_6:
[----:B------:R-:W-:-:S08]  /*f1f0*/  NOP ;  /* 0x0000000000007918 */ /* 0x000fd00000000000 */
[----:B------:R-:W2:-:S00]  /*f200*/  USETMAXREG.DEALLOC.CTAPOOL 0x18 ;  /* 0x00000018000079c8 */ /* 0x000e8000080e0500 */
[----:B------:R-:W-:-:S13]  /*f210*/  PLOP3.LUT P3, PT, PT, PT, UP0, 0x80, 0x0 ;  /* 0x000000000000781c */ /* 0x000fda0003f6f008 */
[----:B--2---:R-:W-:Y:S05]  /*f220*/  @!P3 BRA `(.L_x_82) ;  /* 0x0000000800e4b947 */ /* 0x004fea0003800000 */
[----:B------:R-:W-:-:S13]  /*f230*/  PLOP3.LUT P2, PT, PT, PT, UP1, 0x80, 0x0 ;  /* 0x000000000000781c */ /* 0x000fda0003f4f018 */
[----:B-1----:R-:W-:Y:S05]  /*f240*/  @P2 EXIT ;  /* 0x000000000000294d */ /* 0x002fea0003800000 */
[----:B------:R-:W-:Y:S02]  /*f250*/  ULDC UR4, c[0x0][0xa00] ;  /* 0x0002800000047ab9 */ /* 0x000fe40000000800 */
[----:B------:R-:W-:-:S13]  /*f260*/  ISETP.GE.AND P2, PT, R17, UR4, PT ;  /* 0x0000000411007c0c */ /* 0x000fda000bf46270 */
[----:B------:R-:W-:Y:S05]  /*f270*/  @P2 EXIT ;  /* 0x000000000000294d */ /* 0x000fea0003800000 */
[----:B------:R-:W-:Y:S01]  /*f280*/  LOP3.LUT P2, RZ, R2, 0x1f, RZ, 0xc0, !PT ;  /* 0x0000001f02ff7812 */ /* 0x000fe2000784c0ff */
[----:B------:R-:W-:Y:S01]  /*f290*/  BSSY B0, `(.L_x_83) ;  /* 0x00000b1000007945 */ /* 0x000fe20003800000 */
[----:B------:R-:W-:Y:S01]  /*f2a0*/  IMAD.MOV.U32 R4, RZ, RZ, 0x1 ;  /* 0x00000001ff047424 */ /* 0x000fe200078e00ff */
[----:B------:R-:W-:Y:S01]  /*f2b0*/  MOV R0, RZ ;  /* 0x000000ff00007202 */ /* 0x000fe20000000f00 */
[----:B------:R-:W-:Y:S01]  /*f2c0*/  ULOP3.LUT UR22, UR58, 0x2, URZ, 0xfc, !UPT ;  /* 0x000000023a167892 */ /* 0x000fe2000f8efc3f */
[----:B------:R-:W-:Y:S01]  /*f2d0*/  PLOP3.LUT P0, PT, P2, P0, PT, 0x2a, 0x0 ;  /* 0x000000000000781c */ /* 0x000fe20001700572 */
[----:B------:R-:W-:Y:S01]  /*f2e0*/  ULDC UR23, c[0x0][0xc] ;  /* 0x0000030000177ab9 */ /* 0x000fe20000000800 */
[----:B------:R-:W-:Y:S01]  /*f2f0*/  MOV R5, 0x1 ;  /* 0x0000000100057802 */ /* 0x000fe20000000f00 */
[----:B------:R-:W-:Y:S01]  /*f300*/  ULDC.64 UR20, c[0x0][0x198] ;  /* 0x0000660000147ab9 */ /* 0x000fe20000000a00 */
[----:B------:R-:W-:-:S09]  /*f310*/  ULDC UR24, c[0x0][0xa00] ;  /* 0x0002800000187ab9 */ /* 0x000fd20000000800 */
.L_x_98:
[----:B------:R-:W1:Y:S01]  /*f320*/  LDC R6, c[0x0][0xa04] ;  /* 0x00028100ff067b82 */ /* 0x000e620000000800 */
[----:B------:R-:W-:Y:S01]  /*f330*/  MOV R7, R17 ;  /* 0x0000001100077202 */ /* 0x000fe20000000f00 */
[----:B------:R-:W-:-:S06]  /*f340*/  UMOV UR4, 0xffffffff ;  /* 0xffffffff00047882 */ /* 0x000fcc0000000000 */
[----:B------:R-:W2:Y:S08]  /*f350*/  LDC R10, c[0x0][0xa10] ;  /* 0x00028400ff0a7b82 */ /* 0x000eb00000000800 */
[----:B------:R-:W3:Y:S01]  /*f360*/  LDC R13, c[0x0][0xa1c] ;  /* 0x00028700ff0d7b82 */ /* 0x000ee20000000800 */
[----:B-1----:R-:W-:Y:S02]  /*f370*/  ISETP.NE.AND P2, PT, R6, 0x1, PT ;  /* 0x000000010600780c */ /* 0x002fe40003f45270 */
[----:B--2---:R-:W-:-:S11]  /*f380*/  ISETP.NE.AND P3, PT, R10, 0x1, PT ;  /* 0x000000010a00780c */ /* 0x004fd60003f65270 */
[----:B------:R-:W1:Y:S01]  /*f390*/  @P2 LDC.64 R8, c[0x0][0xa08] ;  /* 0x00028200ff082b82 */ /* 0x000e620000000a00 */
[----:B---3--:R-:W-:-:S07]  /*f3a0*/  ISETP.NE.AND P4, PT, R13, 0x1, PT ;  /* 0x000000010d00780c */ /* 0x008fce0003f85270 */
[----:B------:R-:W2:Y:S08]  /*f3b0*/  @P3 LDC R12, c[0x0][0xa14] ;  /* 0x00028500ff0c3b82 */ /* 0x000eb00000000800 */
[----:B------:R-:W3:Y:S08]  /*f3c0*/  @P3 LDC R11, c[0x0][0xa18] ;  /* 0x00028600ff0b3b82 */ /* 0x000ef00000000800 */
[----:B------:R-:W4:Y:S01]  /*f3d0*/  @P4 LDC.64 R2, c[0x0][0xa20] ;  /* 0x00028800ff024b82 */ /* 0x000f220000000a00 */
[----:B-1----:R-:W-:-:S05]  /*f3e0*/  @P2 IMAD.HI.U32 R8, R17, R8, RZ ;  /* 0x0000000811082227 */ /* 0x002fca00078e00ff */
[----:B------:R-:W-:-:S05]  /*f3f0*/  @P2 SHF.R.U32.HI R7, RZ, R9, R8 ;  /* 0x00000009ff072219 */ /* 0x000fca0000011608 */
[----:B--2---:R-:W-:-:S04]  /*f400*/  @P3 IMAD.HI.U32 R8, R7, R12, RZ ;  /* 0x0000000c07083227 */ /* 0x004fc800078e00ff */
[----:B------:R-:W-:Y:S01]  /*f410*/  IMAD.MOV.U32 R9, RZ, RZ, R7 ;  /* 0x000000ffff097224 */ /* 0x000fe200078e0007 */
[----:B---3--:R-:W-:-:S05]  /*f420*/  @P3 SHF.R.U32.HI R9, RZ, R11, R8 ;  /* 0x0000000bff093219 */ /* 0x008fca0000011608 */
[----:B----4-:R-:W-:Y:S01]  /*f430*/  @P4 IMAD.HI.U32 R8, R9, R2, RZ ;  /* 0x0000000209084227 */ /* 0x010fe200078e00ff */
[----:B------:R-:W-:-:S04]  /*f440*/  MOV R2, R9 ;  /* 0x0000000900027202 */ /* 0x000fc80000000f00 */
[----:B------:R-:W-:Y:S02]  /*f450*/  @P4 SHF.R.U32.HI R2, RZ, R3, R8 ;  /* 0x00000003ff024219 */ /* 0x000fe40000011608 */
[----:B------:R-:W-:Y:S02]  /*f460*/  IADD3 R3, -R9, RZ, RZ ;  /* 0x000000ff09037210 */ /* 0x000fe40007ffe1ff */
[----:B------:R-:W-:-:S03]  /*f470*/  IADD3 R2, -R2, RZ, RZ ;  /* 0x000000ff02027210 */ /* 0x000fc60007ffe1ff */
[----:B------:R-:W-:Y:S02]  /*f480*/  IMAD R10, R10, R3, R7 ;  /* 0x000000030a0a7224 */ /* 0x000fe400078e0207 */
[----:B------:R-:W-:Y:S01]  /*f490*/  IMAD R2, R13, R2, R9 ;  /* 0x000000020d027224 */ /* 0x000fe200078e0209 */
[----:B------:R-:W-:Y:S06]  /*f4a0*/  BRA.DIV UR4, `(.L_x_84) ;  /* 0x0000002204187947 */ /* 0x000fec000b800000 */
[----:B------:R-:W-:-:S13]  /*f4b0*/  ELECT P6, URZ, PT ;  /* 0x00000000003f782f */ /* 0x000fda00038c0000 */
.L_x_137:
[----:B------:R-:W-:Y:S01]  /*f4c0*/  IMAD.MOV R3, RZ, RZ, -R7 ;  /* 0x000000ffff037224 */ /* 0x000fe200078e0a07 */
[----:B------:R-:W-:Y:S03]  /*f4d0*/  BSSY B1, `(.L_x_85) ;  /* 0x000003f000017945 */ /* 0x000fe60003800000 */
[----:B------:R-:W-:Y:S01]  /*f4e0*/  IMAD R3, R6, R3, R17 ;  /* 0x0000000306037224 */ /* 0x000fe200078e0211 */
[----:B------:R-:W-:-:S04]  /*f4f0*/  MOV R6, RZ ;  /* 0x000000ff00067202 */ /* 0x000fc80000000f00 */
[----:B------:R-:W-:Y:S01]  /*f500*/  SHF.L.U32 R3, R3, 0x7, RZ ;  /* 0x0000000703037819 */ /* 0x000fe200000006ff */
[----:B------:R-:W-:Y:S06]  /*f510*/  @!P6 BRA `(.L_x_86) ;  /* 0x0000000000e8e947 */ /* 0x000fec0003800000 */
[----:B------:R-:W1:Y:S01]  /*f520*/  S2R R7, SR_CgaCtaId ;  /* 0x0000000000077919 */ /* 0x000e620000008800 */
[----:B------:R-:W-:-:S04]  /*f530*/  MOV R6, 0x400 ;  /* 0x0000040000067802 */ /* 0x000fc80000000f00 */
[----:B-1----:R-:W-:Y:S02]  /*f540*/  LEA R9, R7, R6, 0x18 ;  /* 0x0000000607097211 */ /* 0x002fe400078ec0ff */
[----:B------:R-:W-:Y:S02]  /*f550*/  SHF.L.U32 R6, R5, 0x1f, RZ ;  /* 0x0000001f05067819 */ /* 0x000fe400000006ff */
[----:B------:R-:W-:-:S04]  /*f560*/  LEA R7, R0, R9, 0x3 ;  /* 0x0000000900077211 */ /* 0x000fc800078e18ff */
[----:B------:R-:W1:Y:S02]  /*f570*/  SYNCS.PHASECHK.TRANS64.TRYWAIT P2, [R7+URZ+0x40460], R6 ;  /* 0x04046006070075a7 */ /* 0x000e64000804017f */
[----:B-1----:R-:W-:Y:S05]  /*f580*/  @!P2 BRA `(.L_x_87) ;  /* 0x000000200000a947 */ /* 0x002fea0003800000 */
.L_x_138:
[----:B------:R-:W-:Y:S01]  /*f590*/  UPRMT UR4, UR22, 0x9910, URZ ;  /* 0x0000991016047896 */ /* 0x000fe2000800003f */
[----:B-1----:R-:W-:-:S03]  /*f5a0*/  @P1 IMAD.MOV.U32 R6, RZ, RZ, 0x5000 ;  /* 0x00005000ff061424 */ /* 0x002fc600078e00ff */
[----:B------:R-:W-:Y:S01]  /*f5b0*/  UISETP.NE.AND UP0, UPT, UR4, 0x2, UPT ;  /* 0x000000020400788c */ /* 0x000fe2000bf05270 */
[----:B------:R1:W-:Y:S05]  /*f5c0*/  @P1 SYNCS.ARRIVE.TRANS64 RZ, [R7+URZ+0x40450], R6 ;  /* 0x0404500607ff19a7 */ /* 0x0003ea000800003f */
[----:B------:R-:W-:-:S13]  /*f5d0*/  PLOP3.LUT P2, PT, PT, PT, UP0, 0x80, 0x0 ;  /* 0x000000000000781c */ /* 0x000fda0003f4f008 */
[----:B-1----:R-:W-:Y:S05]  /*f5e0*/  @P2 BRA `(.L_x_88) ;  /* 0x0000000000042947 */ /* 0x002fea0003800000 */
[----:B------:R-:W-:Y:S01]  /*f5f0*/  BPT.TRAP 0x1 ;  /* 0x000000040000795c */ /* 0x000fe20000300000 */
.L_x_88:
[----:B------:R-:W-:Y:S05]  /*f600*/  @P0 BRA `(.L_x_89) ;  /* 0x0000000000040947 */ /* 0x000fea0003800000 */
[----:B------:R-:W-:Y:S01]  /*f610*/  BPT.TRAP 0x1 ;  /* 0x000000040000795c */ /* 0x000fe20000300000 */
.L_x_89:
[----:B------:R-:W-:Y:S01]  /*f620*/  R2UR UR5, R9 ;  /* 0x00000000090572ca */ /* 0x000fe200000e0000 */
[----:B------:R-:W-:Y:S01]  /*f630*/  UIADD3 UR4, UP0, UR20, 0xf0, URZ ;  /* 0x000000f014047890 */ /* 0x000fe2000ff1e03f */
[----:B------:R-:W-:Y:S01]  /*f640*/  R2UR UR14, R0 ;  /* 0x00000000000e72ca */ /* 0x000fe200000e0000 */
[----:B------:R-:W-:Y:S01]  /*f650*/  UMOV UR10, URZ ;  /* 0x0000003f000a7c82 */ /* 0x000fe20008000000 */
[----:B------:R-:W-:Y:S01]  /*f660*/  R2UR UR9, R7 ;  /* 0x00000000070972ca */ /* 0x000fe200000e0000 */
[----:B------:R-:W-:Y:S01]  /*f670*/  UMOV UR6, 0x0 ;  /* 0x0000000000067882 */ /* 0x000fe20000000000 */
[----:B------:R-:W-:Y:S01]  /*f680*/  R2UR UR11, R3 ;  /* 0x00000000030b72ca */ /* 0x000fe200000e0000 */
[----:B------:R-:W-:Y:S01]  /*f690*/  UMOV UR7, 0x10000000 ;  /* 0x1000000000077882 */ /* 0x000fe20000000000 */
[----:B------:R-:W-:Y:S01]  /*f6a0*/  R2UR UR12, R10 ;  /* 0x000000000a0c72ca */ /* 0x000fe200000e0000 */
[----:B------:R-:W-:Y:S01]  /*f6b0*/  UMOV UR16, 0x20 ;  /* 0x0000002000107882 */ /* 0x000fe20000000000 */
[----:B------:R-:W-:Y:S01]  /*f6c0*/  R2UR UR13, R2 ;  /* 0x00000000020d72ca */ /* 0x000fe200000e0000 */
[----:B------:R-:W-:Y:S01]  /*f6d0*/  UMOV UR18, 0x40 ;  /* 0x0000004000127882 */ /* 0x000fe20000000000 */
[----:B------:R-:W-:-:S03]  /*f6e0*/  IADD3 R0, R0, 0x1, RZ ;  /* 0x0000000100007810 */ /* 0x000fc60007ffe0ff */
[----:B------:R-:W-:Y:S01]  /*f6f0*/  UIMAD UR14, UR14, 0x5000, UR5 ;  /* 0x000050000e0e78a4 */ /* 0x000fe2000f8e0205 */
[C---:B------:R-:W-:Y:S01]  /*f700*/  ISETP.NE.AND P2, PT, R0.reuse, 0x2, PT ;  /* 0x000000020000780c */ /* 0x040fe20003f45270 */
[----:B------:R-:W-:Y:S02]  /*f710*/  UIADD3 UR9, UR9, 0x40450, URZ ;  /* 0x0004045009097890 */ /* 0x000fe4000fffe03f */
[----:B------:R-:W-:Y:S01]  /*f720*/  UIADD3.X UR5, URZ, UR21, URZ, UP0, !UPT ;  /* 0x000000153f057290 */ /* 0x000fe200087fe43f */
[----:B------:R-:W-:Y:S01]  /*f730*/  SEL R6, RZ, 0x1, P2 ;  /* 0x00000001ff067807 */ /* 0x000fe20001000000 */
[----:B------:R-:W-:Y:S01]  /*f740*/  UIADD3 UR15, UR14, 0x1000, URZ ;  /* 0x000010000e0f7890 */ /* 0x000fe2000fffe03f */
[----:B------:R-:W-:Y:S01]  /*f750*/  SEL R0, R0, RZ, P2 ;  /* 0x000000ff00007207 */ /* 0x000fe20001000000 */
[----:B------:R-:W-:Y:S01]  /*f760*/  UIADD3 UR17, UR14, 0x2000, URZ ;  /* 0x000020000e117890 */ /* 0x000fe2000fffe03f */
[----:B------:R-:W-:Y:S01]  /*f770*/  LOP3.LUT R5, R5, R6, RZ, 0x3c, !PT ;  /* 0x0000000605057212 */ /* 0x000fe200078e3cff */
[----:B------:R-:W-:Y:S01]  /*f780*/  UMOV UR8, UR14 ;  /* 0x0000000e00087c82 */ /* 0x000fe20008000000 */
[----:B------:R-:W-:Y:S01]  /*f790*/  UIADD3 UR19, UR14, 0x3000, URZ ;  /* 0x000030000e137890 */ /* 0x000fe2000fffe03f */
[----:B------:R-:W-:Y:S01]  /*f7a0*/  MOV R6, 0x40 ;  /* 0x0000004000067802 */ /* 0x000fe20000000f00 */
[----:B------:R1:W-:Y:S02]  /*f7b0*/  UTMALDG.4D [UR8], [UR4], desc[UR6] ;  /* 0x00000608040075b4 */ /* 0x0003e40008019000 */
[----:B-1----:R-:W-:Y:S01]  /*f7c0*/  UMOV UR8, UR15 ;  /* 0x0000000f00087c82 */ /* 0x002fe20008000000 */
[----:B------:R-:W-:Y:S01]  /*f7d0*/  UMOV UR10, UR16 ;  /* 0x00000010000a7c82 */ /* 0x000fe20008000000 */
[----:B------:R-:W-:Y:S01]  /*f7e0*/  UIADD3 UR15, UR14, 0x4000, URZ ;  /* 0x000040000e0f7890 */ /* 0x000fe2000fffe03f */
[----:B------:R1:W-:Y:S02]  /*f7f0*/  UTMALDG.4D [UR8], [UR4], desc[UR6] ;  /* 0x00000608040075b4 */ /* 0x0003e40008019000 */
[----:B------:R-:W-:Y:S01]  /*f800*/  UMOV UR14, 0x60 ;  /* 0x00000060000e7882 */ /* 0x000fe20000000000 */
[----:B-1----:R-:W-:Y:S01]  /*f810*/  UMOV UR8, UR17 ;  /* 0x0000001100087c82 */ /* 0x002fe20008000000 */
[----:B------:R-:W-:-:S02]  /*f820*/  UMOV UR10, UR18 ;  /* 0x00000012000a7c82 */ /* 0x000fc40008000000 */
[----:B------:R1:W-:Y:S02]  /*f830*/  UTMALDG.4D [UR8], [UR4], desc[UR6] ;  /* 0x00000608040075b4 */ /* 0x0003e40008019000 */
[----:B-1----:R-:W-:Y:S01]  /*f840*/  UMOV UR8, UR19 ;  /* 0x0000001300087c82 */ /* 0x002fe20008000000 */
[----:B------:R-:W-:Y:S01]  /*f850*/  UMOV UR10, UR14 ;  /* 0x0000000e000a7c82 */ /* 0x000fe20008000000 */
[----:B------:R-:W-:Y:S01]  /*f860*/  UMOV UR14, 0x80 ;  /* 0x00000080000e7882 */ /* 0x000fe20000000000 */
[----:B------:R1:W-:Y:S02]  /*f870*/  UTMALDG.4D [UR8], [UR4], desc[UR6] ;  /* 0x00000608040075b4 */ /* 0x0003e40008019000 */
[----:B-1----:R-:W-:Y:S01]  /*f880*/  UMOV UR8, UR15 ;  /* 0x0000000f00087c82 */ /* 0x002fe20008000000 */
[----:B------:R-:W-:Y:S02]  /*f890*/  UMOV UR10, UR14 ;  /* 0x0000000e000a7c82 */ /* 0x000fe40008000000 */
[----:B------:R1:W-:Y:S02]  /*f8a0*/  UTMALDG.4D [UR8], [UR4], desc[UR6] ;  /* 0x00000608040075b4 */ /* 0x0003e40008019000 */
[----:B-1----:R-:W-:Y:S01]  /*f8b0*/  NOP ;  /* 0x0000000000007918 */ /* 0x002fe20000000000 */
.L_x_86:
[----:B------:R-:W-:Y:S05]  /*f8c0*/  BSYNC B1 ;  /* 0x0000000000017941 */ /* 0x000fea0003800000 */
.L_x_85:
[----:B------:R-:W-:Y:S01]  /*f8d0*/  LOP3.LUT P2, RZ, R4, 0xff, RZ, 0xc0, !PT ;  /* 0x000000ff04ff7812 */ /* 0x000fe2000784c0ff */
[----:B------:R-:W-:-:S12]  /*f8e0*/  BSSY B1, `(.L_x_90) ;  /* 0x0000009000017945 */ /* 0x000fd80003800000 */
[----:B------:R-:W-:Y:S05]  /*f8f0*/  @!P2 BRA `(.L_x_91) ;  /* 0x00000000001ca947 */ /* 0x000fea0003800000 */
[----:B------:R-:W1:Y:S01]  /*f900*/  S2R R7, SR_CgaCtaId ;  /* 0x0000000000077919 */ /* 0x000e620000008800 */
[----:B------:R-:W-:-:S04]  /*f910*/  MOV R4, 0x400 ;  /* 0x0000040000047802 */ /* 0x000fc80000000f00 */
[----:B-1----:R-:W-:Y:S02]  /*f920*/  LEA R7, R7, R4, 0x18 ;  /* 0x0000000407077211 */ /* 0x002fe400078ec0ff */
[----:B------:R-:W-:Y:S02]  /*f930*/  SHF.L.U32 R4, RZ, 0x1f, RZ ;  /* 0x0000001fff047819 */ /* 0x000fe400000006ff */
[----:B------:R1:W-:Y:S02]  /*f940*/  SYNCS.ARRIVE.TRANS64.A1T0 RZ, [R7+URZ+0x404b0], RZ ;  /* 0x0404b0ff07ff79a7 */ /* 0x0003e4000810003f */
[----:B------:R-:W2:Y:S02]  /*f950*/  SYNCS.PHASECHK.TRANS64.TRYWAIT P2, [R7+URZ+0x404b0], R4 ;  /* 0x0404b004070075a7 */ /* 0x000ea4000804017f */
[----:B-12---:R-:W-:Y:S05]  /*f960*/  @!P2 BRA `(.L_x_92) ;  /* 0x0000001c001ca947 */ /* 0x006fea0003800000 */
.L_x_91:
[----:B------:R-:W-:Y:S05]  /*f970*/  BSYNC B1 ;  /* 0x0000000000017941 */ /* 0x000fea0003800000 */
.L_x_90:
[----:B------:R-:W-:Y:S04]  /*f980*/  BSSY B1, `(.L_x_93) ;  /* 0x000003d000017945 */ /* 0x000fe80003800000 */
[----:B------:R-:W-:Y:S05]  /*f990*/  @!P6 BRA `(.L_x_94) ;  /* 0x0000000000ece947 */ /* 0x000fea0003800000 */
[----:B-1----:R-:W1:Y:S01]  /*f9a0*/  S2R R7, SR_CgaCtaId ;  /* 0x0000000000077919 */ /* 0x002e620000008800 */
[----:B------:R-:W-:Y:S02]  /*f9b0*/  MOV R4, 0x400 ;  /* 0x0000040000047802 */ /* 0x000fe40000000f00 */
[----:B------:R-:W-:Y:S02]  /*f9c0*/  SHF.L.U32 R9, R5, 0x1f, RZ ;  /* 0x0000001f05097819 */ /* 0x000fe400000006ff */
[----:B-1----:R-:W-:-:S04]  /*f9d0*/  LEA R7, R7, R4, 0x18 ;  /* 0x0000000407077211 */ /* 0x002fc800078ec0ff */
[----:B------:R-:W-:-:S04]  /*f9e0*/  LEA R4, R0, R7, 0x3 ;  /* 0x0000000700047211 */ /* 0x000fc800078e18ff */
[----:B------:R-:W1:Y:S02]  /*f9f0*/  SYNCS.PHASECHK.TRANS64.TRYWAIT P2, [R4+URZ+0x40460], R9 ;  /* 0x04046009040075a7 */ /* 0x000e64000804017f */
[----:B-1----:R-:W-:Y:S05]  /*fa00*/  @!P2 BRA `(.L_x_95) ;  /* 0x0000001c0008a947 */ /* 0x002fea0003800000 */
.L_x_139:
[----:B------:R-:W-:Y:S01]  /*fa10*/  UPRMT UR4, UR22, 0x9910, URZ ;  /* 0x0000991016047896 */ /* 0x000fe2000800003f */
[----:B-1----:R-:W-:-:S03]  /*fa20*/  @P1 IMAD.MOV.U32 R9, RZ, RZ, 0x5000 ;  /* 0x00005000ff091424 */ /* 0x002fc600078e00ff */
[----:B------:R-:W-:Y:S01]  /*fa30*/  UISETP.NE.AND UP0, UPT, UR4, 0x2, UPT ;  /* 0x000000020400788c */ /* 0x000fe2000bf05270 */
[----:B------:R1:W-:Y:S05]  /*fa40*/  @P1 SYNCS.ARRIVE.TRANS64 RZ, [R4+URZ+0x40450], R9 ;  /* 0x0404500904ff19a7 */ /* 0x0003ea000800003f */
[----:B------:R-:W-:-:S13]  /*fa50*/  PLOP3.LUT P2, PT, PT, PT, UP0, 0x80, 0x0 ;  /* 0x000000000000781c */ /* 0x000fda0003f4f008 */
[----:B-1----:R-:W-:Y:S05]  /*fa60*/  @P2 BRA `(.L_x_96) ;  /* 0x0000000000042947 */ /* 0x002fea0003800000 */
[----:B------:R-:W-:Y:S01]  /*fa70*/  BPT.TRAP 0x1 ;  /* 0x000000040000795c */ /* 0x000fe20000300000 */
.L_x_96:
[----:B------:R-:W-:Y:S05]  /*fa80*/  @P0 BRA `(.L_x_97) ;  /* 0x0000000000040947 */ /* 0x000fea0003800000 */
[----:B------:R-:W-:Y:S01]  /*fa90*/  BPT.TRAP 0x1 ;  /* 0x000000040000795c */ /* 0x000fe20000300000 */
.L_x_97:
        /* <DEDUP_REMOVED lines=12> */
[----:B------:R-:W-:-:S02]  /*fb60*/  R2UR UR13, R2 ;  /* 0x00000000020d72ca */ /* 0x000fc400000e0000 */
[----:B------:R-:W-:Y:S01]  /*fb70*/  IADD3 R0, R0, 0x1, RZ ;  /* 0x0000000100007810 */ /* 0x000fe20007ffe0ff */
[----:B------:R-:W-:Y:S02]  /*fb80*/  UIMAD UR14, UR14, 0x5000, UR5 ;  /* 0x000050000e0e78a4 */ /* 0x000fe4000f8e0205 */
[----:B------:R-:W-:Y:S01]  /*fb90*/  UIADD3.X UR5, URZ, UR21, URZ, UP0, !UPT ;  /* 0x000000153f057290 */ /* 0x000fe200087fe43f */
[C---:B------:R-:W-:Y:S01]  /*fba0*/  ISETP.NE.AND P2, PT, R0.reuse, 0x2, PT ;  /* 0x000000020000780c */ /* 0x040fe20003f45270 */
[----:B------:R-:W-:Y:S02]  /*fbb0*/  UIADD3 UR11, UR11, UR8, URZ ;  /* 0x000000080b0b7290 */ /* 0x000fe4000fffe03f */
[----:B------:R-:W-:Y:S01]  /*fbc0*/  UIADD3 UR9, UR9, 0x40450, URZ ;  /* 0x0004045009097890 */ /* 0x000fe2000fffe03f */
[----:B------:R-:W-:Y:S01]  /*fbd0*/  SEL R2, RZ, 0x1, P2 ;  /* 0x00000001ff027807 */ /* 0x000fe20001000000 */
[----:B------:R-:W-:Y:S01]  /*fbe0*/  UIADD3 UR15, UR14, 0x1000, URZ ;  /* 0x000010000e0f7890 */ /* 0x000fe2000fffe03f */
[----:B------:R-:W-:Y:S01]  /*fbf0*/  SEL R0, R0, RZ, P2 ;  /* 0x000000ff00007207 */ /* 0x000fe20001000000 */
[----:B------:R-:W-:Y:S01]  /*fc00*/  UIADD3 UR17, UR14, 0x2000, URZ ;  /* 0x000020000e117890 */ /* 0x000fe2000fffe03f */
[----:B------:R-:W-:Y:S01]  /*fc10*/  LOP3.LUT R5, R5, R2, RZ, 0x3c, !PT ;  /* 0x0000000205057212 */ /* 0x000fe200078e3cff */
[----:B------:R-:W-:Y:S01]  /*fc20*/  UMOV UR8, UR14 ;  /* 0x0000000e00087c82 */ /* 0x000fe20008000000 */
[----:B------:R-:W-:-:S02]  /*fc30*/  UIADD3 UR19, UR14, 0x3000, URZ ;  /* 0x000030000e137890 */ /* 0x000fc4000fffe03f */
[----:B------:R1:W-:Y:S02]  /*fc40*/  UTMALDG.4D [UR8], [UR4], desc[UR6] ;  /* 0x00000608040075b4 */ /* 0x0003e40008019000 */
[----:B-1----:R-:W-:Y:S01]  /*fc50*/  UMOV UR8, UR15 ;  /* 0x0000000f00087c82 */ /* 0x002fe20008000000 */
[----:B------:R-:W-:Y:S01]  /*fc60*/  UMOV UR10, UR16 ;  /* 0x00000010000a7c82 */ /* 0x000fe20008000000 */
[----:B------:R-:W-:Y:S01]  /*fc70*/  UIADD3 UR15, UR14, 0x4000, URZ ;  /* 0x000040000e0f7890 */ /* 0x000fe2000fffe03f */
[----:B------:R1:W-:Y:S02]  /*fc80*/  UTMALDG.4D [UR8], [UR4], desc[UR6] ;  /* 0x00000608040075b4 */ /* 0x0003e40008019000 */
[----:B------:R-:W-:Y:S01]  /*fc90*/  UMOV UR14, 0x60 ;  /* 0x00000060000e7882 */ /* 0x000fe20000000000 */
[----:B-1----:R-:W-:Y:S01]  /*fca0*/  UMOV UR8, UR17 ;  /* 0x0000001100087c82 */ /* 0x002fe20008000000 */
[----:B------:R-:W-:Y:S02]  /*fcb0*/  UMOV UR10, UR18 ;  /* 0x00000012000a7c82 */ /* 0x000fe40008000000 */
[----:B------:R1:W-:Y:S02]  /*fcc0*/  UTMALDG.4D [UR8], [UR4], desc[UR6] ;  /* 0x00000608040075b4 */ /* 0x0003e40008019000 */
[----:B-1----:R-:W-:Y:S01]  /*fcd0*/  UMOV UR8, UR19 ;  /* 0x0000001300087c82 */ /* 0x002fe20008000000 */
[----:B------:R-:W-:Y:S01]  /*fce0*/  UMOV UR10, UR14 ;  /* 0x0000000e000a7c82 */ /* 0x000fe20008000000 */
[----:B------:R-:W-:Y:S01]  /*fcf0*/  UMOV UR14, 0x80 ;  /* 0x00000080000e7882 */ /* 0x000fe20000000000 */
[----:B------:R1:W-:Y:S02]  /*fd00*/  UTMALDG.4D [UR8], [UR4], desc[UR6] ;  /* 0x00000608040075b4 */ /* 0x0003e40008019000 */
[----:B-1----:R-:W-:Y:S01]  /*fd10*/  UMOV UR8, UR15 ;  /* 0x0000000f00087c82 */ /* 0x002fe20008000000 */
[----:B------:R-:W-:-:S02]  /*fd20*/  UMOV UR10, UR14 ;  /* 0x0000000e000a7c82 */ /* 0x000fc40008000000 */
[----:B------:R2:W-:Y:S02]  /*fd30*/  UTMALDG.4D [UR8], [UR4], desc[UR6] ;  /* 0x00000608040075b4 */ /* 0x0005e40008019000 */
[----:B--2---:R-:W-:Y:S01]  /*fd40*/  NOP ;  /* 0x0000000000007918 */ /* 0x004fe20000000000 */
.L_x_94:
[----:B------:R-:W-:Y:S05]  /*fd50*/  BSYNC B1 ;  /* 0x0000000000017941 */ /* 0x000fea0003800000 */
.L_x_93:
[----:B------:R-:W-:Y:S02]  /*fd60*/  IADD3 R17, R17, UR23, RZ ;  /* 0x0000001711117c10 */ /* 0x000fe4000fffe0ff */
[----:B-1----:R-:W-:Y:S02]  /*fd70*/  PRMT R4, RZ, 0x7610, R4 ;  /* 0x00007610ff047816 */ /* 0x002fe40000000004 */
[----:B------:R-:W-:-:S13]  /*fd80*/  ISETP.GE.AND P2, PT, R17, UR24, PT ;  /* 0x0000001811007c0c */ /* 0x000fda000bf46270 */
[----:B------:R-:W-:Y:S05]  /*fd90*/  @!P2 BRA `(.L_x_98) ;  /* 0xfffffff40060a947 */ /* 0x000fea000383ffff */
[----:B------:R-:W-:Y:S05]  /*fda0*/  BSYNC B0 ;  /* 0x0000000000007941 */ /* 0x000fea0003800000 */
.L_x_83:
[----:B------:R-:W-:Y:S05]  /*fdb0*/  EXIT ;  /* 0x000000000000794d */ /* 0x000fea0003800000 */
.L_x_82:
[----:B-1----:R-:W-:Y:S02]  /*fdc0*/  ULDC UR4, c[0x0][0xa00] ;  /* 0x0002800000047ab9 */ /* 0x002fe40000000800 */
[----:B------:R-:W-:-:S13]  /*fdd0*/  ISETP.GE.AND P0, PT, R17, UR4, PT ;  /* 0x0000000411007c0c */ /* 0x000fda000bf06270 */
[----:B------:R-:W-:Y:S05]  /*fde0*/  @P0 EXIT ;  /* 0x000000000000094d */ /* 0x000fea0003800000 */
[----:B------:R-:W-:Y:S01]  /*fdf0*/  LOP3.LUT P0, RZ, R2, 0x1f, RZ, 0xc0, !PT ;  /* 0x0000001f02ff7812 */ /* 0x000fe2000780c0ff */
[----:B------:R-:W-:Y:S01]  /*fe00*/  BSSY B0, `(.L_x_99) ;  /* 0x0000139000007945 */ /* 0x000fe20003800000 */
[----:B------:R-:W-:Y:S01]  /*fe10*/  MOV R5, 0x1 ;  /* 0x0000000100057802 */ /* 0x000fe20000000f00 */
[----:B------:R-:W-:Y:S01]  /*fe20*/  IMAD.MOV.U32 R0, RZ, RZ, RZ ;  /* 0x000000ffff007224 */ /* 0x000fe200078e00ff */
[----:B------:R-:W-:Y:S01]  /*fe30*/  PLOP3.LUT P0, PT, P0, P2, PT, 0x2a, 0x0 ;  /* 0x000000000000781c */ /* 0x000fe20000704572 */
[----:B------:R-:W-:Y:S01]  /*fe40*/  ULOP3.LUT UR20, UR59, 0x2, URZ, 0xfc, !UPT ;  /* 0x000000023b147892 */ /* 0x000fe2000f8efc3f */
[----:B------:R-:W-:Y:S01]  /*fe50*/  MOV R4, 0x1 ;  /* 0x0000000100047802 */ /* 0x000fe20000000f00 */
[----:B------:R-:W-:Y:S01]  /*fe60*/  ULDC.64 UR16, c[0x0][0x198] ;  /* 0x0000660000107ab9 */ /* 0x000fe20000000a00 */
[----:B------:R-:W-:-:S09]  /*fe70*/  ULDC UR21, c[0x0][0xc] ;  /* 0x0000030000157ab9 */ /* 0x000fd20000000800 */
.L_x_127:
[----:B------:R-:W1:Y:S01]  /*fe80*/  LDC R8, c[0x0][0xa04] ;  /* 0x00028100ff087b82 */ /* 0x000e620000000800 */
[----:B------:R-:W-:Y:S02]  /*fe90*/  ULDC UR4, c[0x0][0x28c] ;  /* 0x0000a30000047ab9 */ /* 0x000fe40000000800 */
[----:B------:R-:W-:-:S04]  /*fea0*/  UIADD3 UR4, UR4, 0x7f, URZ ;  /* 0x0000007f04047890 */ /* 0x000fc8000fffe03f */
[----:B------:R-:W-:Y:S01]  /*feb0*/  USHF.R.S32.HI UR5, URZ, 0x1f, UR4 ;  /* 0x0000001f3f057899 */ /* 0x000fe20008011404 */
[----:B------:R-:W2:Y:S03]  /*fec0*/  LDC R9, c[0x0][0xa10] ;  /* 0x00028400ff097b82 */ /* 0x000ea60000000800 */
[----:B------:R-:W-:-:S03]  /*fed0*/  ULEA.HI UR5, UR5, UR4, URZ, 0x7 ;  /* 0x0000000405057291 */ /* 0x000fc6000f8f383f */
[----:B------:R-:W-:Y:S01]  /*fee0*/  UMOV UR4, 0xffffffff ;  /* 0xffffffff00047882 */ /* 0x000fe20000000000 */
[----:B------:R-:W-:Y:S01]  /*fef0*/  USHF.R.S32.HI UR5, URZ, 0x7, UR5 ;  /* 0x000000073f057899 */ /* 0x000fe20008011405 */
        /* <DEDUP_REMOVED lines=8> */
[----:B-1----:R-:W-:Y:S01]  /*ff80*/  @P3 IMAD.HI.U32 R10, R17, R6, RZ ;  /* 0x00000006110a3227 */ /* 0x002fe200078e00ff */
[----:B------:R-:W-:-:S04]  /*ff90*/  MOV R6, R17 ;  /* 0x0000001100067202 */ /* 0x000fc80000000f00 */
[----:B------:R-:W-:-:S04]  /*ffa0*/  @P3 SHF.R.U32.HI R6, RZ, R7, R10 ;  /* 0x00000007ff063219 */ /* 0x000fc8000001160a */
[----:B------:R-:W-:Y:S01]  /*ffb0*/  MOV R7, R6 ;  /* 0x0000000600077202 */ /* 0x000fe20000000f00 */
[----:B--2---:R-:W-:-:S05]  /*ffc0*/  @P4 IMAD.HI.U32 R10, R6, R11, RZ ;  /* 0x0000000b060a4227 */ /* 0x004fca00078e00ff */
[----:B---3--:R-:W-:-:S05]  /*ffd0*/  @P4 SHF.R.U32.HI R7, RZ, R13, R10 ;  /* 0x0000000dff074219 */ /* 0x008fca000001160a */
[----:B----4-:R-:W-:-:S04]  /*ffe0*/  @P5 IMAD.HI.U32 R10, R7, R2, RZ ;  /* 0x00000002070a5227 */ /* 0x010fc800078e00ff */
[----:B------:R-:W-:Y:S01]  /*fff0*/  IMAD.MOV.U32 R2, RZ, RZ, R7 ;  /* 0x000000ffff027224 */ /* 0x000fe200078e0007 */
[----:B------:R-:W-:Y:S02]  /*10000*/  @P5 SHF.R.U32.HI R2, RZ, R3, R10 ;  /* 0x00000003ff025219 */ /* 0x000fe4000001160a */
[----:B------:R-:W-:Y:S02]  /*10010*/  IADD3 R3, -R7, RZ, RZ ;  /* 0x000000ff07037210 */ /* 0x000fe40007ffe1ff */
[----:B------:R-:W-:-:S03]  /*10020*/  IADD3 R2, -R2, RZ, RZ ;  /* 0x000000ff02027210 */ /* 0x000fc60007ffe1ff */
[----:B------:R-:W-:Y:S01]  /*10030*/  IMAD R3, R9, R3, R6 ;  /* 0x0000000309037224 */ /* 0x000fe200078e0206 */
[----:B------:R-:W-:Y:S01]  /*10040*/  IADD3 R6, -R6, RZ, RZ ;  /* 0x000000ff06067210 */ /* 0x000fe20007ffe1ff */
[----:B------:R-:W-:-:S04]  /*10050*/  IMAD R2, R12, R2, R7 ;  /* 0x000000020c027224 */ /* 0x000fc800078e0207 */
[----:B------:R-:W-:-:S05]  /*10060*/  IMAD R8, R8, R6, R17 ;  /* 0x0000000608087224 */ /* 0x000fca00078e0211 */
[----:B------:R-:W-:-:S04]  /*10070*/  LEA R8, R8, 0xff, 0x7 ;  /* 0x000000ff08087811 */ /* 0x000fc800078e38ff */
[----:B------:R-:W-:-:S04]  /*10080*/  SHF.R.S32.HI R7, RZ, 0x1f, R8 ;  /* 0x0000001fff077819 */ /* 0x000fc80000011408 */
[----:B------:R-:W-:-:S04]  /*10090*/  LEA.HI R7, R7, R8, RZ, 0x7 ;  /* 0x0000000807077211 */ /* 0x000fc800078f38ff */
[----:B------:R-:W-:-:S04]  /*100a0*/  SHF.R.S32.HI R6, RZ, 0x7, R7 ;  /* 0x00000007ff067819 */ /* 0x000fc80000011407 */
[----:B------:R-:W-:Y:S01]  /*100b0*/  VIMNMX R6, R6, UR5, PT ;  /* 0x0000000506067c48 */ /* 0x000fe2000bfe0100 */
[----:B------:R-:W-:Y:S06]  /*100c0*/  BRA.DIV UR4, `(.L_x_100) ;  /* 0x00000016046c7947 */ /* 0x000fec000b800000 */
[----:B------:R-:W-:-:S13]  /*100d0*/  ELECT P6, URZ, PT ;  /* 0x00000000003f782f */ /* 0x000fda00038c0000 */
.L_x_142:
[----:B------:R-:W-:Y:S01]  /*100e0*/  ISETP.GT.AND P3, PT, R6, RZ, P6 ;  /* 0x000000ff0600720c */ /* 0x000fe20003764270 */
[----:B------:R-:W-:-:S12]  /*100f0*/  BSSY B1, `(.L_x_101) ;  /* 0x000003a000017945 */ /* 0x000fd80003800000 */
[----:B------:R-:W-:Y:S05]  /*10100*/  @!P3 BRA `(.L_x_102) ;  /* 0x0000000000e0b947 */ /* 0x000fea0003800000 */
[----:B------:R-:W1:Y:S01]  /*10110*/  S2R R8, SR_CgaCtaId ;  /* 0x0000000000087919 */ /* 0x000e620000008800 */
[----:B------:R-:W-:-:S04]  /*10120*/  MOV R7, 0x400 ;  /* 0x0000040000077802 */ /* 0x000fc80000000f00 */
[----:B-1----:R-:W-:Y:S02]  /*10130*/  LEA R9, R8, R7, 0x18 ;  /* 0x0000000708097211 */ /* 0x002fe400078ec0ff */
[----:B------:R-:W-:-:S03]  /*10140*/  SHF.L.U32 R7, R4, 0x1f, RZ ;  /* 0x0000001f04077819 */ /* 0x000fc600000006ff */
[----:B------:R-:W-:-:S04]  /*10150*/  IMAD R8, R0, 0x8, R9 ;  /* 0x0000000800087824 */ /* 0x000fc800078e0209 */
[----:B------:R-:W1:Y:S02]  /*10160*/  SYNCS.PHASECHK.TRANS64.TRYWAIT P4, [R8+URZ+0x40428], R7 ;  /* 0x04042807080075a7 */ /* 0x000e64000808017f */
[----:B-1----:R-:W-:Y:S05]  /*10170*/  @!P4 BRA `(.L_x_103) ;  /* 0x000000140060c947 */ /* 0x002fea0003800000 */
.L_x_143:
[----:B------:R-:W-:Y:S01]  /*10180*/  UPRMT UR4, UR20, 0x9910, URZ ;  /* 0x0000991014047896 */ /* 0x000fe2000800003f */
[----:B-1----:R-:W-:-:S03]  /*10190*/  @P2 MOV R7, 0xa000 ;  /* 0x0000a00000072802 */ /* 0x002fc60000000f00 */
[----:B------:R-:W-:Y:S01]  /*101a0*/  UISETP.NE.AND UP0, UPT, UR4, 0x2, UPT ;  /* 0x000000020400788c */ /* 0x000fe2000bf05270 */
[----:B------:R1:W-:Y:S05]  /*101b0*/  @P2 SYNCS.ARRIVE.TRANS64 RZ, [R8+URZ+0x40400], R7 ;  /* 0x0404000708ff29a7 */ /* 0x0003ea000800003f */
[----:B------:R-:W-:-:S13]  /*101c0*/  PLOP3.LUT P4, PT, PT, PT, UP0, 0x80, 0x0 ;  /* 0x000000000000781c */ /* 0x000fda0003f8f008 */
[----:B-1----:R-:W-:Y:S05]  /*101d0*/  @P4 BRA `(.L_x_104) ;  /* 0x0000000000044947 */ /* 0x002fea0003800000 */
[----:B------:R-:W-:Y:S01]  /*101e0*/  BPT.TRAP 0x1 ;  /* 0x000000040000795c */ /* 0x000fe20000300000 */
.L_x_104:
[----:B------:R-:W-:Y:S05]  /*101f0*/  @P0 BRA `(.L_x_105) ;  /* 0x0000000000040947 */ /* 0x000fea0003800000 */
[----:B------:R-:W-:Y:S01]  /*10200*/  BPT.TRAP 0x1 ;  /* 0x000000040000795c */ /* 0x000fe20000300000 */
.L_x_105:
[----:B------:R-:W-:Y:S01]  /*10210*/  IMAD R9, R0, 0xa000, R9 ;  /* 0x0000a00000097824 */ /* 0x000fe200078e0209 */
[----:B------:R-:W-:Y:S01]  /*10220*/  R2UR UR9, R8 ;  /* 0x00000000080972ca */ /* 0x000fe200000e0000 */
[----:B------:R-:W-:Y:S01]  /*10230*/  UIADD3 UR4, UP0, UR16, 0x1f0, URZ ;  /* 0x000001f010047890 */ /* 0x000fe2000ff1e03f */
[----:B------:R-:W-:Y:S01]  /*10240*/  R2UR UR12, R3 ;  /* 0x00000000030c72ca */ /* 0x000fe200000e0000 */
[----:B------:R-:W-:Y:S01]  /*10250*/  UMOV UR10, URZ ;  /* 0x0000003f000a7c82 */ /* 0x000fe20008000000 */
[----:B------:R-:W-:Y:S01]  /*10260*/  R2UR UR14, R9 ;  /* 0x00000000090e72ca */ /* 0x000fe200000e0000 */
[----:B------:R-:W-:Y:S01]  /*10270*/  UIADD3.X UR5, URZ, UR17, URZ, UP0, !UPT ;  /* 0x000000113f057290 */ /* 0x000fe200087fe43f */
[----:B------:R-:W-:Y:S01]  /*10280*/  R2UR UR13, R2 ;  /* 0x00000000020d72ca */ /* 0x000fe200000e0000 */
[----:B------:R-:W-:Y:S01]  /*10290*/  UMOV UR6, 0x0 ;  /* 0x0000000000067882 */ /* 0x000fe20000000000 */
[----:B------:R-:W-:Y:S01]  /*102a0*/  UMOV UR7, 0x10000000 ;  /* 0x1000000000077882 */ /* 0x000fe20000000000 */
[----:B------:R-:W-:Y:S01]  /*102b0*/  UMOV UR11, URZ ;  /* 0x0000003f000b7c82 */ /* 0x000fe20008000000 */
[----:B------:R-:W-:Y:S01]  /*102c0*/  UMOV UR22, 0x20 ;  /* 0x0000002000167882 */ /* 0x000fe20000000000 */
[----:B------:R-:W-:Y:S01]  /*102d0*/  UMOV UR23, 0x40 ;  /* 0x0000004000177882 */ /* 0x000fe20000000000 */
[----:B------:R-:W-:Y:S01]  /*102e0*/  IADD3 R0, R0, 0x1, RZ ;  /* 0x0000000100007810 */ /* 0x000fe20007ffe0ff */
[----:B------:R-:W-:-:S03]  /*102f0*/  UIADD3 UR9, UR9, 0x40400, URZ ;  /* 0x0004040009097890 */ /* 0x000fc6000fffe03f */
[C---:B------:R-:W-:Y:S01]  /*10300*/  ISETP.NE.AND P4, PT, R0.reuse, 0x5, PT ;  /* 0x000000050000780c */ /* 0x040fe20003f85270 */
[----:B------:R-:W-:Y:S02]  /*10310*/  UIADD3 UR8, UR14, 0xa000, URZ ;  /* 0x0000a0000e087890 */ /* 0x000fe4000fffe03f */
[----:B------:R-:W-:Y:S01]  /*10320*/  UIADD3 UR15, UR14, 0xc000, URZ ;  /* 0x0000c0000e0f7890 */ /* 0x000fe2000fffe03f */
[----:B------:R-:W-:Y:S01]  /*10330*/  SEL R7, RZ, 0x1, P4 ;  /* 0x00000001ff077807 */ /* 0x000fe20002000000 */
[----:B------:R-:W-:Y:S01]  /*10340*/  UIADD3 UR18, UR14, 0xe000, URZ ;  /* 0x0000e0000e127890 */ /* 0x000fe2000fffe03f */
[----:B------:R-:W-:Y:S01]  /*10350*/  SEL R0, R0, RZ, P4 ;  /* 0x000000ff00007207 */ /* 0x000fe20002000000 */
[----:B------:R-:W-:Y:S01]  /*10360*/  UIADD3 UR19, UR14, 0x10000, URZ ;  /* 0x000100000e137890 */ /* 0x000fe2000fffe03f */
[----:B------:R-:W-:Y:S01]  /*10370*/  LOP3.LUT R4, R4, R7, RZ, 0x3c, !PT ;  /* 0x0000000704047212 */ /* 0x000fe200078e3cff */
[----:B------:R-:W-:Y:S01]  /*10380*/  UIADD3 UR14, UR14, 0x12000, URZ ;  /* 0x000120000e0e7890 */ /* 0x000fe2000fffe03f */
        /* <DEDUP_REMOVED lines=16> */
.L_x_102:
[----:B------:R-:W-:Y:S05]  /*10490*/  BSYNC B1 ;  /* 0x0000000000017941 */ /* 0x000fea0003800000 */
.L_x_101:
        /* <DEDUP_REMOVED lines=10> */
.L_x_107:
[----:B------:R-:W-:Y:S05]  /*10540*/  BSYNC B1 ;  /* 0x0000000000017941 */ /* 0x000fea0003800000 */
.L_x_106:
[----:B------:R-:W-:Y:S01]  /*10550*/  BSSY B1, `(.L_x_109) ;  /* 0x000003c000017945 */ /* 0x000fe20003800000 */
[----:B------:R-:W-:-:S03]  /*10560*/  MOV R9, RZ ;  /* 0x000000ff00097202 */ /* 0x000fc60000000f00 */
[----:B------:R-:W-:Y:S05]  /*10570*/  @!P3 BRA `(.L_x_110) ;  /* 0x0000000000e4b947 */ /* 0x000fea0003800000 */
[----:B-1----:R-:W1:Y:S01]  /*10580*/  S2R R8, SR_CgaCtaId ;  /* 0x0000000000087919 */ /* 0x002e620000008800 */
[----:B------:R-:W-:-:S04]  /*10590*/  MOV R5, 0x400 ;  /* 0x0000040000057802 */ /* 0x000fc80000000f00 */
[----:B-1----:R-:W-:Y:S02]  /*105a0*/  LEA R5, R8, R5, 0x18 ;  /* 0x0000000508057211 */ /* 0x002fe400078ec0ff */
[----:B------:R-:W-:-:S03]  /*105b0*/  SHF.L.U32 R8, R4, 0x1f, RZ ;  /* 0x0000001f04087819 */ /* 0x000fc600000006ff */
[----:B------:R-:W-:-:S04]  /*105c0*/  IMAD R7, R0, 0x8, R5 ;  /* 0x0000000800077824 */ /* 0x000fc800078e0205 */
[----:B------:R-:W1:Y:S02]  /*105d0*/  SYNCS.PHASECHK.TRANS64.TRYWAIT P3, [R7+URZ+0x40428], R8 ;  /* 0x04042808070075a7 */ /* 0x000e64000806017f */
[----:B-1----:R-:W-:Y:S05]  /*105e0*/  @!P3 BRA `(.L_x_111) ;  /* 0x00000010006cb947 */ /* 0x002fea0003800000 */
.L_x_144:
[----:B------:R-:W-:Y:S01]  /*105f0*/  UPRMT UR4, UR20, 0x9910, URZ ;  /* 0x0000991014047896 */ /* 0x000fe2000800003f */
[----:B-1----:R-:W-:-:S03]  /*10600*/  @P2 MOV R8, 0xa000 ;  /* 0x0000a00000082802 */ /* 0x002fc60000000f00 */
[----:B------:R-:W-:Y:S01]  /*10610*/  UISETP.NE.AND UP0, UPT, UR4, 0x2, UPT ;  /* 0x000000020400788c */ /* 0x000fe2000bf05270 */
[----:B------:R1:W-:Y:S05]  /*10620*/  @P2 SYNCS.ARRIVE.TRANS64 RZ, [R7+URZ+0x40400], R8 ;  /* 0x0404000807ff29a7 */ /* 0x0003ea000800003f */
[----:B------:R-:W-:-:S13]  /*10630*/  PLOP3.LUT P3, PT, PT, PT, UP0, 0x80, 0x0 ;  /* 0x000000000000781c */ /* 0x000fda0003f6f008 */
[----:B-1----:R-:W-:Y:S05]  /*10640*/  @P3 BRA `(.L_x_112) ;  /* 0x0000000000043947 */ /* 0x002fea0003800000 */
[----:B------:R-:W-:Y:S01]  /*10650*/  BPT.TRAP 0x1 ;  /* 0x000000040000795c */ /* 0x000fe20000300000 */
.L_x_112:
[----:B------:R-:W-:Y:S05]  /*10660*/  @P0 BRA `(.L_x_113) ;  /* 0x0000000000040947 */ /* 0x000fea0003800000 */
[----:B------:R-:W-:Y:S01]  /*10670*/  BPT.TRAP 0x1 ;  /* 0x000000040000795c */ /* 0x000fe20000300000 */
.L_x_113:
        /* <DEDUP_REMOVED lines=14> */
[----:B------:R-:W-:Y:S01]  /*10760*/  UIADD3 UR9, UR9, 0x40400, URZ ;  /* 0x0004040009097890 */ /* 0x000fe2000fffe03f */
[----:B------:R-:W-:-:S02]  /*10770*/  MOV R9, 0x1 ;  /* 0x0000000100097802 */ /* 0x000fc40000000f00 */
[C---:B------:R-:W-:Y:S01]  /*10780*/  ISETP.NE.AND P3, PT, R0.reuse, 0x5, PT ;  /* 0x000000050000780c */ /* 0x040fe20003f65270 */
[----:B------:R-:W-:Y:S02]  /*10790*/  UIADD3 UR8, UR14, 0xa000, URZ ;  /* 0x0000a0000e087890 */ /* 0x000fe4000fffe03f */
[----:B------:R-:W-:Y:S01]  /*107a0*/  UIADD3 UR15, UR14, 0xc000, URZ ;  /* 0x0000c0000e0f7890 */ /* 0x000fe2000fffe03f */
[----:B------:R-:W-:Y:S01]  /*107b0*/  SEL R5, RZ, 0x1, P3 ;  /* 0x00000001ff057807 */ /* 0x000fe20001800000 */
[----:B------:R-:W-:Y:S01]  /*107c0*/  UIADD3 UR19, UR14, 0xe000, URZ ;  /* 0x0000e0000e137890 */ /* 0x000fe2000fffe03f */
[----:B------:R-:W-:Y:S01]  /*107d0*/  SEL R0, R0, RZ, P3 ;  /* 0x000000ff00007207 */ /* 0x000fe20001800000 */
[----:B------:R-:W-:Y:S01]  /*107e0*/  UIADD3 UR23, UR14, 0x10000, URZ ;  /* 0x000100000e177890 */ /* 0x000fe2000fffe03f */
[----:B------:R-:W-:Y:S02]  /*107f0*/  LOP3.LUT R4, R4, R5, RZ, 0x3c, !PT ;  /* 0x0000000504047212 */ /* 0x000fe400078e3cff */
        /* <DEDUP_REMOVED lines=16> */
[----:B--2---:R-:W-:Y:S01]  /*10900*/  NOP ;  /* 0x0000000000007918 */ /* 0x004fe20000000000 */
.L_x_110:
[----:B------:R-:W-:Y:S05]  /*10910*/  BSYNC B1 ;  /* 0x0000000000017941 */ /* 0x000fea0003800000 */
.L_x_109:
[----:B------:R-:W-:Y:S01]  /*10920*/  ISETP.GE.AND P3, PT, R6, 0x2, PT ;  /* 0x000000020600780c */ /* 0x000fe20003f66270 */
[----:B------:R-:W-:-:S12]  /*10930*/  BSSY B1, `(.L_x_114) ;  /* 0x0000080000017945 */ /* 0x000fd80003800000 */
[----:B------:R-:W-:Y:S05]  /*10940*/  @!P3 BRA `(.L_x_115) ;  /* 0x0000000400f8b947 */ /* 0x000fea0003800000 */
[----:B------:R-:W-:-:S07]  /*10950*/  IMAD.SHL.U32 R6, R6, 0x2, RZ ;  /* 0x0000000206067824 */ /* 0x000fce00078e00ff */
.L_x_126:
[----:B------:R-:W-:Y:S04]  /*10960*/  BSSY B2, `(.L_x_116) ;  /* 0x000003b000027945 */ /* 0x000fe80003800000 */
[----:B------:R-:W-:Y:S05]  /*10970*/  @!P6 BRA `(.L_x_117) ;  /* 0x0000000000e4e947 */ /* 0x000fea0003800000 */
[----:B-1----:R-:W1:Y:S01]  /*10980*/  S2R R8, SR_CgaCtaId ;  /* 0x0000000000087919 */ /* 0x002e620000008800 */
[----:B------:R-:W-:-:S04]  /*10990*/  MOV R5, 0x400 ;  /* 0x0000040000057802 */ /* 0x000fc80000000f00 */
[----:B-1----:R-:W-:Y:S02]  /*109a0*/  LEA R5, R8, R5, 0x18 ;  /* 0x0000000508057211 */ /* 0x002fe400078ec0ff */
[----:B------:R-:W-:Y:S02]  /*109b0*/  SHF.L.U32 R8, R4, 0x1f, RZ ;  /* 0x0000001f04087819 */ /* 0x000fe400000006ff */
[----:B------:R-:W-:-:S04]  /*109c0*/  LEA R7, R0, R5, 0x3 ;  /* 0x0000000500077211 */ /* 0x000fc800078e18ff */
[----:B------:R-:W1:Y:S02]  /*109d0*/  SYNCS.PHASECHK.TRANS64.TRYWAIT P3, [R7+URZ+0x40428], R8 ;  /* 0x04042808070075a7 */ /* 0x000e64000806017f */
[----:B-1----:R-:W-:Y:S05]  /*109e0*/  @!P3 BRA `(.L_x_118) ;  /* 0x0000000c0080b947 */ /* 0x002fea0003800000 */
.L_x_145:
[----:B------:R-:W-:Y:S01]  /*109f0*/  UPRMT UR4, UR20, 0x9910, URZ ;  /* 0x0000991014047896 */ /* 0x000fe2000800003f */
[----:B-1----:R-:W-:-:S03]  /*10a00*/  @P2 MOV R8, 0xa000 ;  /* 0x0000a00000082802 */ /* 0x002fc60000000f00 */
[----:B------:R-:W-:Y:S01]  /*10a10*/  UISETP.NE.AND UP0, UPT, UR4, 0x2, UPT ;  /* 0x000000020400788c */ /* 0x000fe2000bf05270 */
[----:B------:R1:W-:Y:S05]  /*10a20*/  @P2 SYNCS.ARRIVE.TRANS64 RZ, [R7+URZ+0x40400], R8 ;  /* 0x0404000807ff29a7 */ /* 0x0003ea000800003f */
[----:B------:R-:W-:-:S13]  /*10a30*/  PLOP3.LUT P3, PT, PT, PT, UP0, 0x80, 0x0 ;  /* 0x000000000000781c */ /* 0x000fda0003f6f008 */
[----:B-1----:R-:W-:Y:S05]  /*10a40*/  @P3 BRA `(.L_x_119) ;  /* 0x0000000000043947 */ /* 0x002fea0003800000 */
[----:B------:R-:W-:Y:S01]  /*10a50*/  BPT.TRAP 0x1 ;  /* 0x000000040000795c */ /* 0x000fe20000300000 */
.L_x_119:
[----:B------:R-:W-:Y:S05]  /*10a60*/  @P0 BRA `(.L_x_120) ;  /* 0x0000000000040947 */ /* 0x000fea0003800000 */
[----:B------:R-:W-:Y:S01]  /*10a70*/  BPT.TRAP 0x1 ;  /* 0x000000040000795c */ /* 0x000fe20000300000 */
.L_x_120:
        /* <DEDUP_REMOVED lines=9> */
[----:B------:R-:W-:Y:S01]  /*10b10*/  R2UR UR13, R2 ;  /* 0x00000000020d72ca */ /* 0x000fe200000e0000 */
[----:B------:R-:W-:Y:S01]  /*10b20*/  UMOV UR7, 0x10000000 ;  /* 0x1000000000077882 */ /* 0x000fe20000000000 */
[----:B------:R-:W-:Y:S01]  /*10b30*/  UMOV UR18, 0x20 ;  /* 0x0000002000127882 */ /* 0x000fe20000000000 */
[----:B------:R-:W-:Y:S01]  /*10b40*/  UMOV UR22, 0x40 ;  /* 0x0000004000167882 */ /* 0x000fe20000000000 */
[----:B------:R-:W-:Y:S01]  /*10b50*/  IADD3 R0, R0, 0x1, RZ ;  /* 0x0000000100007810 */ /* 0x000fe20007ffe0ff */
[----:B------:R-:W-:-:S02]  /*10b60*/  UIADD3 UR9, UR9, 0x40400, URZ ;  /* 0x0004040009097890 */ /* 0x000fc4000fffe03f */
[----:B------:R-:W-:Y:S01]  /*10b70*/  USHF.L.U32 UR11, UR11, 0x7, URZ ;  /* 0x000000070b0b7899 */ /* 0x000fe2000800063f */
        /* <DEDUP_REMOVED lines=25> */
.L_x_117:
[----:B------:R-:W-:Y:S05]  /*10d10*/  BSYNC B2 ;  /* 0x0000000000027941 */ /* 0x000fea0003800000 */
.L_x_116:
[----:B------:R-:W-:Y:S01]  /*10d20*/  ISETP.LT.OR P3, PT, R6, 0x4, !P6 ;  /* 0x000000040600780c */ /* 0x000fe20007761670 */
[----:B------:R-:W-:-:S12]  /*10d30*/  BSSY B2, `(.L_x_121) ;  /* 0x000003c000027945 */ /* 0x000fd80003800000 */
[----:B------:R-:W-:Y:S05]  /*10d40*/  @P3 BRA `(.L_x_122) ;  /* 0x0000000000e83947 */ /* 0x000fea0003800000 */
[----:B-1----:R-:W1:Y:S01]  /*10d50*/  S2R R8, SR_CgaCtaId ;  /* 0x0000000000087919 */ /* 0x002e620000008800 */
[----:B------:R-:W-:-:S04]  /*10d60*/  MOV R5, 0x400 ;  /* 0x0000040000057802 */ /* 0x000fc80000000f00 */
[----:B-1----:R-:W-:Y:S02]  /*10d70*/  LEA R5, R8, R5, 0x18 ;  /* 0x0000000508057211 */ /* 0x002fe400078ec0ff */
[----:B------:R-:W-:-:S03]  /*10d80*/  SHF.L.U32 R8, R4, 0x1f, RZ ;  /* 0x0000001f04087819 */ /* 0x000fc600000006ff */
[----:B------:R-:W-:-:S04]  /*10d90*/  IMAD R7, R0, 0x8, R5 ;  /* 0x0000000800077824 */ /* 0x000fc800078e0205 */
[----:B------:R-:W1:Y:S02]  /*10da0*/  SYNCS.PHASECHK.TRANS64.TRYWAIT P3, [R7+URZ+0x40428], R8 ;  /* 0x04042808070075a7 */ /* 0x000e64000806017f */
[----:B-1----:R-:W-:Y:S05]  /*10db0*/  @!P3 BRA `(.L_x_123) ;  /* 0x0000000800a0b947 */ /* 0x002fea0003800000 */
.L_x_146:
[----:B------:R-:W-:Y:S01]  /*10dc0*/  UPRMT UR4, UR20, 0x9910, URZ ;  /* 0x0000991014047896 */ /* 0x000fe2000800003f */
[----:B-1----:R-:W-:-:S03]  /*10dd0*/  @P1 MOV R8, 0xa000 ;  /* 0x0000a00000081802 */ /* 0x002fc60000000f00 */
[----:B------:R-:W-:Y:S01]  /*10de0*/  UISETP.NE.AND UP0, UPT, UR4, 0x2, UPT ;  /* 0x000000020400788c */ /* 0x000fe2000bf05270 */
[----:B------:R1:W-:Y:S05]  /*10df0*/  @P1 SYNCS.ARRIVE.TRANS64 RZ, [R7+URZ+0x40400], R8 ;  /* 0x0404000807ff19a7 */ /* 0x0003ea000800003f */
[----:B------:R-:W-:-:S13]  /*10e00*/  PLOP3.LUT P3, PT, PT, PT, UP0, 0x80, 0x0 ;  /* 0x000000000000781c */ /* 0x000fda0003f6f008 */
[----:B-1----:R-:W-:Y:S05]  /*10e10*/  @P3 BRA `(.L_x_124) ;  /* 0x0000000000043947 */ /* 0x002fea0003800000 */
[----:B------:R-:W-:Y:S01]  /*10e20*/  BPT.TRAP 0x1 ;  /* 0x000000040000795c */ /* 0x000fe20000300000 */
.L_x_124:
[----:B------:R-:W-:Y:S05]  /*10e30*/  @P0 BRA `(.L_x_125) ;  /* 0x0000000000040947 */ /* 0x000fea0003800000 */
[----:B------:R-:W-:Y:S01]  /*10e40*/  BPT.TRAP 0x1 ;  /* 0x000000040000795c */ /* 0x000fe20000300000 */
.L_x_125:
        /* <DEDUP_REMOVED lines=14> */
[----:B------:R-:W-:Y:S01]  /*10f30*/  UIADD3 UR9, UR9, 0x40400, URZ ;  /* 0x0004040009097890 */ /* 0x000fe2000fffe03f */
[----:B------:R-:W-:Y:S01]  /*10f40*/  IADD3 R9, R9, 0x1, RZ ;  /* 0x0000000109097810 */ /* 0x000fe20007ffe0ff */
[----:B------:R-:W-:Y:S01]  /*10f50*/  USHF.L.U32 UR11, UR11, 0x7, URZ ;  /* 0x000000070b0b7899 */ /* 0x000fe2000800063f */
[----:B------:R-:W-:Y:S01]  /*10f60*/  ISETP.NE.AND P3, PT, R0, 0x5, PT ;  /* 0x000000050000780c */ /* 0x000fe20003f65270 */
[----:B------:R-:W-:-:S02]  /*10f70*/  UIADD3 UR8, UR14, 0xa000, URZ ;  /* 0x0000a0000e087890 */ /* 0x000fc4000fffe03f */
        /* <DEDUP_REMOVED lines=23> */
.L_x_122:
[----:B------:R-:W-:Y:S05]  /*110f0*/  BSYNC B2 ;  /* 0x0000000000027941 */ /* 0x000fea0003800000 */
.L_x_121:
[C---:B------:R-:W-:Y:S01]  /*11100*/  ISETP.GT.AND P3, PT, R6.reuse, 0x4, PT ;  /* 0x000000040600780c */ /* 0x040fe20003f64270 */
[----:B------:R-:W-:-:S12]  /*11110*/  VIADD R6, R6, 0xfffffffe ;  /* 0xfffffffe06067836 */ /* 0x000fd80000000000 */
[----:B------:R-:W-:Y:S05]  /*11120*/  @P3 BRA `(.L_x_126) ;  /* 0xfffffff8000c3947 */ /* 0x000fea000383ffff */
.L_x_115:
[----:B------:R-:W-:Y:S05]  /*11130*/  BSYNC B1 ;  /* 0x0000000000017941 */ /* 0x000fea0003800000 */
.L_x_114:
[----:B------:R-:W-:Y:S01]  /*11140*/  IADD3 R17, R17, UR21, RZ ;  /* 0x0000001511117c10 */ /* 0x000fe2000fffe0ff */
[----:B------:R-:W-:Y:S01]  /*11150*/  ULDC UR4, c[0x0][0xa00] ;  /* 0x0002800000047ab9 */ /* 0x000fe20000000800 */
[----:B-1----:R-:W-:Y:S02]  /*11160*/  PRMT R5, RZ, 0x7610, R5 ;  /* 0x00007610ff057816 */ /* 0x002fe40000000005 */
[----:B------:R-:W-:-:S13]  /*11170*/  ISETP.GE.AND P3, PT, R17, UR4, PT ;  /* 0x0000000411007c0c */ /* 0x000fda000bf66270 */
[----:B------:R-:W-:Y:S05]  /*11180*/  @!P3 BRA `(.L_x_127) ;  /* 0xffffffec003cb947 */ /* 0x000fea000383ffff */
[----:B------:R-:W-:Y:S05]  /*11190*/  BSYNC B0 ;  /* 0x0000000000007941 */ /* 0x000fea0003800000 */
.L_x_99:
[----:B------:R-:W-:Y:S05]  /*111a0*/  EXIT ;  /* 0x000000000000794d */ /* 0x000fea0003800000 */
.L_x_17:
[----:B-1----:R-:W-:-:S04]  /*111b0*/  MOV R3, UR4 ;  /* 0x0000000400037c02 */ /* 0x002fc80008000f00 */
[----:B------:R1:W2:Y:S03]  /*111c0*/  SYNCS.PHASECHK.TRANS64.TRYWAIT P1, [R3+URZ+0x40450], R0 ;  /* 0x04045000030075a7 */ /* 0x0002a6000802017f */
[----:B--2---:R-:W-:Y:S05]  /*111d0*/  @!P1 NANOSLEEP.SYNCS 0x989680 ;  /* 0x009896800000995d */ /* 0x004fea0003900000 */
[----:B------:R-:W2:Y:S02]  /*111e0*/  @!P1 SYNCS.PHASECHK.TRANS64 P1, [R3+URZ+0x40450], R0 ;  /* 0x04045000030095a7 */ /* 0x000ea4000802007f */
[----:B--2---:R-:W-:Y:S05]  /*111f0*/  @!P1 BRA `(.L_x_17) ;  /* 0xfffffffc00ec9947 */ /* 0x004fea000383ffff */
[----:B------:R-:W-:Y:S05]  /*11200*/  BRA `(.L_x_128) ;  /* 0xffffff0000607947 */ /* 0x000fea000383ffff */
.L_x_19:
[----:B-1----:R-:W-:-:S04]  /*11210*/  MOV R5, UR5 ;  /* 0x0000000500057c02 */ /* 0x002fc80008000f00 */
[----:B------:R1:W2:Y:S03]  /*11220*/  SYNCS.PHASECHK.TRANS64.TRYWAIT P1, [R5+URZ+0x40400], R0 ;  /* 0x04040000050075a7 */ /* 0x0002a6000802017f */
[----:B--2---:R-:W-:Y:S05]  /*11230*/  @!P1 NANOSLEEP.SYNCS 0x989680 ;  /* 0x009896800000995d */ /* 0x004fea0003900000 */
[----:B------:R-:W2:Y:S02]  /*11240*/  @!P1 SYNCS.PHASECHK.TRANS64 P1, [R5+URZ+0x40400], R0 ;  /* 0x04040000050095a7 */ /* 0x000ea4000802007f */
[----:B--2---:R-:W-:Y:S05]  /*11250*/  @!P1 BRA `(.L_x_19) ;  /* 0xfffffffc00ec9947 */ /* 0x004fea000383ffff */
[----:B------:R-:W-:Y:S05]  /*11260*/  BRA `(.L_x_129) ;  /* 0xffffff0000747947 */ /* 0x000fea000383ffff */
.L_x_20:
[----:B-1----:R-:W-:-:S04]  /*11270*/  IMAD.U32 R0, RZ, RZ, UR57 ;  /* 0x00000039ff007e24 */ /* 0x002fc8000f8e00ff */
[----:B------:R1:W2:Y:S03]  /*11280*/  SYNCS.PHASECHK.TRANS64.TRYWAIT P1, [R0+URZ+-0x8], R3 ;  /* 0xfffff803000075a7 */ /* 0x0002a6000802017f */
[----:B--2---:R-:W-:Y:S05]  /*11290*/  @!P1 NANOSLEEP.SYNCS 0x989680 ;  /* 0x009896800000995d */ /* 0x004fea0003900000 */
[----:B------:R-:W2:Y:S02]  /*112a0*/  @!P1 SYNCS.PHASECHK.TRANS64 P1, [R0+URZ+-0x8], R3 ;  /* 0xfffff803000095a7 */ /* 0x000ea4000802007f */
[----:B--2---:R-:W-:Y:S05]  /*112b0*/  @!P1 BRA `(.L_x_20) ;  /* 0xfffffffc00ec9947 */ /* 0x004fea000383ffff */
[----:B------:R-:W-:Y:S05]  /*112c0*/  BRA `(.L_x_130) ;  /* 0xffffff0000647947 */ /* 0x000fea000383ffff */
.L_x_22:
[----:B-1----:R-:W-:-:S04]  /*112d0*/  MOV R9, UR6 ;  /* 0x0000000600097c02 */ /* 0x002fc80008000f00 */
[----:B------:R1:W2:Y:S03]  /*112e0*/  SYNCS.PHASECHK.TRANS64.TRYWAIT P1, [R9+URZ+0x40400], R4 ;  /* 0x04040004090075a7 */ /* 0x0002a6000802017f */
[----:B--2---:R-:W-:Y:S05]  /*112f0*/  @!P1 NANOSLEEP.SYNCS 0x989680 ;  /* 0x009896800000995d */ /* 0x004fea0003900000 */
[----:B------:R-:W2:Y:S02]  /*11300*/  @!P1 SYNCS.PHASECHK.TRANS64 P1, [R9+URZ+0x40400], R4 ;  /* 0x04040004090095a7 */ /* 0x000ea4000802007f */
[----:B--2---:R-:W-:Y:S05]  /*11310*/  @!P1 BRA `(.L_x_22) ;  /* 0xfffffffc00ec9947 */ /* 0x004fea000383ffff */
[----:B------:R-:W-:Y:S05]  /*11320*/  BRA `(.L_x_131) ;  /* 0xffffff2c00847947 */ /* 0x000fea000383ffff */
.L_x_27:
[----:B-1----:R-:W-:-:S04]  /*11330*/  MOV R6, UR6 ;  /* 0x0000000600067c02 */ /* 0x002fc80008000f00 */
[----:B------:R1:W2:Y:S03]  /*11340*/  SYNCS.PHASECHK.TRANS64.TRYWAIT P2, [R6+URZ+0x40400], R5 ;  /* 0x04040005060075a7 */ /* 0x0002a6000804017f */
[----:B--2---:R-:W-:Y:S05]  /*11350*/  @!P2 NANOSLEEP.SYNCS 0x989680 ;  /* 0x009896800000a95d */ /* 0x004fea0003900000 */
[----:B------:R-:W2:Y:S02]  /*11360*/  @!P2 SYNCS.PHASECHK.TRANS64 P2, [R6+URZ+0x40400], R5 ;  /* 0x040400050600a5a7 */ /* 0x000ea4000804007f */
[----:B--2---:R-:W-:Y:S05]  /*11370*/  @!P2 BRA `(.L_x_27) ;  /* 0xfffffffc00eca947 */ /* 0x004fea000383ffff */
[----:B------:R-:W-:Y:S05]  /*11380*/  BRA `(.L_x_132) ;  /* 0xffffff3c00807947 */ /* 0x000fea000383ffff */
.L_x_31:
[----:B-1----:R-:W-:-:S04]  /*11390*/  MOV R8, UR10 ;  /* 0x0000000a00087c02 */ /* 0x002fc80008000f00 */
[----:B------:R1:W2:Y:S03]  /*113a0*/  SYNCS.PHASECHK.TRANS64.TRYWAIT P2, [R8+URZ+0x40400], R75 ;  /* 0x0404004b080075a7 */ /* 0x0002a6000804017f */
[----:B--2---:R-:W-:Y:S05]  /*113b0*/  @!P2 NANOSLEEP.SYNCS 0x989680 ;  /* 0x009896800000a95d */ /* 0x004fea0003900000 */
[----:B------:R-:W2:Y:S02]  /*113c0*/  @!P2 SYNCS.PHASECHK.TRANS64 P2, [R8+URZ+0x40400], R75 ;  /* 0x0404004b0800a5a7 */ /* 0x000ea4000804007f */
[----:B--2---:R-:W-:Y:S05]  /*113d0*/  @!P2 BRA `(.L_x_31) ;  /* 0xfffffffc00eca947 */ /* 0x004fea000383ffff */
[----:B------:R-:W-:Y:S05]  /*113e0*/  BRA `(.L_x_30) ;  /* 0xffffff6400947947 */ /* 0x000fea000383ffff */
.L_x_39:
[----:B-1----:R-:W-:-:S04]  /*113f0*/  IMAD.U32 R6, RZ, RZ, UR6 ;  /* 0x00000006ff067e24 */ /* 0x002fc8000f8e00ff */
[----:B------:R1:W2:Y:S03]  /*11400*/  SYNCS.PHASECHK.TRANS64.TRYWAIT P2, [R6+URZ+0x40400], R5 ;  /* 0x04040005060075a7 */ /* 0x0002a6000804017f */
[----:B--2---:R-:W-:Y:S05]  /*11410*/  @!P2 NANOSLEEP.SYNCS 0x989680 ;  /* 0x009896800000a95d */ /* 0x004fea0003900000 */
[----:B------:R-:W2:Y:S02]  /*11420*/  @!P2 SYNCS.PHASECHK.TRANS64 P2, [R6+URZ+0x40400], R5 ;  /* 0x040400050600a5a7 */ /* 0x000ea4000804007f */
[----:B--2---:R-:W-:Y:S05]  /*11430*/  @!P2 BRA `(.L_x_39) ;  /* 0xfffffffc00eca947 */ /* 0x004fea000383ffff */
[----:B------:R-:W-:Y:S05]  /*11440*/  BRA `(.L_x_133) ;  /* 0xffffff7400cc7947 */ /* 0x000fea000383ffff */
.L_x_43:
[----:B-1----:R-:W-:-:S04]  /*11450*/  MOV R8, UR10 ;  /* 0x0000000a00087c02 */ /* 0x002fc80008000f00 */
[----:B------:R1:W2:Y:S03]  /*11460*/  SYNCS.PHASECHK.TRANS64.TRYWAIT P2, [R8+URZ+0x40400], R11 ;  /* 0x0404000b080075a7 */ /* 0x0002a6000804017f */
[----:B--2---:R-:W-:Y:S05]  /*11470*/  @!P2 NANOSLEEP.SYNCS 0x989680 ;  /* 0x009896800000a95d */ /* 0x004fea0003900000 */
[----:B------:R-:W2:Y:S02]  /*11480*/  @!P2 SYNCS.PHASECHK.TRANS64 P2, [R8+URZ+0x40400], R11 ;  /* 0x0404000b0800a5a7 */ /* 0x000ea4000804007f */
[----:B--2---:R-:W-:Y:S05]  /*11490*/  @!P2 BRA `(.L_x_43) ;  /* 0xfffffffc00eca947 */ /* 0x004fea000383ffff */
[----:B------:R-:W-:Y:S05]  /*114a0*/  BRA `(.L_x_42) ;  /* 0xffffffa800647947 */ /* 0x000fea000383ffff */
.L_x_63:
[----:B-1----:R-:W-:-:S04]  /*114b0*/  MOV R3, UR57 ;  /* 0x0000003900037c02 */ /* 0x002fc80008000f00 */
[----:B------:R1:W2:Y:S03]  /*114c0*/  SYNCS.PHASECHK.TRANS64.TRYWAIT P1, [R3+URZ+0x8], R0 ;  /* 0x00000800030075a7 */ /* 0x0002a6000802017f */
[----:B--2---:R-:W-:Y:S05]  /*114d0*/  @!P1 NANOSLEEP.SYNCS 0x989680 ;  /* 0x009896800000995d */ /* 0x004fea0003900000 */
[----:B------:R-:W2:Y:S02]  /*114e0*/  @!P1 SYNCS.PHASECHK.TRANS64 P1, [R3+URZ+0x8], R0 ;  /* 0x00000800030095a7 */ /* 0x000ea4000802007f */
[----:B--2---:R-:W-:Y:S05]  /*114f0*/  @!P1 BRA `(.L_x_63) ;  /* 0xfffffffc00ec9947 */ /* 0x004fea000383ffff */
[----:B------:R-:W-:Y:S05]  /*11500*/  BRA `(.L_x_134) ;  /* 0xffffffc4000c7947 */ /* 0x000fea000383ffff */
.L_x_84:
[----:B------:R-:W-:Y:S01]  /*11510*/  BSSY B1, `(.L_x_135) ;  /* 0x0000006000017945 */ /* 0x000fe20003800000 */
[----:B------:R-:W-:-:S07]  /*11520*/  MOV R15, 0xffffffff ;  /* 0xffffffff000f7802 */ /* 0x000fce0000000f00 */
[----:B------:R-:W-:Y:S05]  /*11530*/  WARPSYNC.COLLECTIVE R15, `(.L_x_136) ;  /* 0x000000000f0c7348 */ /* 0x000fea0003c00000 */
[----:B------:R-:W-:Y:S02]  /*11540*/  ELECT P6, UR62, PT ;  /* 0x00000000003e782f */ /* 0x000fe400038c0000 */
[----:B------:R-:W-:Y:S01]  /*11550*/  MOV R14, UR62 ;  /* 0x0000003e000e7c02 */ /* 0x000fe20008000f00 */
[----:B------:R-:W-:Y:S10]  /*11560*/  ENDCOLLECTIVE ;  /* 0x000000000000791b */ /* 0x000ff40003800000 */
.L_x_136:
[----:B------:R-:W-:Y:S05]  /*11570*/  BSYNC B1 ;  /* 0x0000000000017941 */ /* 0x000fea0003800000 */
.L_x_135:
[----:B------:R-:W-:Y:S05]  /*11580*/  BRA `(.L_x_137) ;  /* 0xffffffdc00cc7947 */ /* 0x000fea000383ffff */
.L_x_87:
[----:B-1----:R1:W2:Y:S02]  /*11590*/  SYNCS.PHASECHK.TRANS64.TRYWAIT P2, [R7+URZ+0x40460], R6 ;  /* 0x04046006070075a7 */ /* 0x0022a4000804017f */
[----:B--2---:R-:W-:Y:S05]  /*115a0*/  @!P2 NANOSLEEP.SYNCS 0x989680 ;  /* 0x009896800000a95d */ /* 0x004fea0003900000 */
[----:B------:R-:W2:Y:S02]  /*115b0*/  @!P2 SYNCS.PHASECHK.TRANS64 P2, [R7+URZ+0x40460], R6 ;  /* 0x040460060700a5a7 */ /* 0x000ea4000804007f */
[----:B--2---:R-:W-:Y:S05]  /*115c0*/  @!P2 BRA `(.L_x_87) ;  /* 0xfffffffc00f0a947 */ /* 0x004fea000383ffff */
[----:B------:R-:W-:Y:S05]  /*115d0*/  BRA `(.L_x_138) ;  /* 0xffffffdc00ec7947 */ /* 0x000fea000383ffff */
.L_x_92:
[----:B-1----:R1:W2:Y:S02]  /*115e0*/  SYNCS.PHASECHK.TRANS64.TRYWAIT P2, [R7+URZ+0x404b0], R4 ;  /* 0x0404b004070075a7 */ /* 0x0022a4000804017f */
[----:B--2---:R-:W-:Y:S05]  /*115f0*/  @!P2 NANOSLEEP.SYNCS 0x989680 ;  /* 0x009896800000a95d */ /* 0x004fea0003900000 */
[----:B------:R-:W2:Y:S02]  /*11600*/  @!P2 SYNCS.PHASECHK.TRANS64 P2, [R7+URZ+0x404b0], R4 ;  /* 0x0404b0040700a5a7 */ /* 0x000ea4000804007f */
[----:B--2---:R-:W-:Y:S05]  /*11610*/  @!P2 BRA `(.L_x_92) ;  /* 0xfffffffc00f0a947 */ /* 0x004fea000383ffff */
[----:B------:R-:W-:Y:S05]  /*11620*/  BRA `(.L_x_91) ;  /* 0xffffffe000d07947 */ /* 0x000fea000383ffff */
.L_x_95:
[----:B-1----:R1:W2:Y:S02]  /*11630*/  SYNCS.PHASECHK.TRANS64.TRYWAIT P2, [R4+URZ+0x40460], R9 ;  /* 0x04046009040075a7 */ /* 0x0022a4000804017f */
[----:B--2---:R-:W-:Y:S05]  /*11640*/  @!P2 NANOSLEEP.SYNCS 0x989680 ;  /* 0x009896800000a95d */ /* 0x004fea0003900000 */
[----:B------:R-:W2:Y:S02]  /*11650*/  @!P2 SYNCS.PHASECHK.TRANS64 P2, [R4+URZ+0x40460], R9 ;  /* 0x040460090400a5a7 */ /* 0x000ea4000804007f */
[----:B--2---:R-:W-:Y:S05]  /*11660*/  @!P2 BRA `(.L_x_95) ;  /* 0xfffffffc00f0a947 */ /* 0x004fea000383ffff */
[----:B------:R-:W-:Y:S05]  /*11670*/  BRA `(.L_x_139) ;  /* 0xffffffe000e47947 */ /* 0x000fea000383ffff */
.L_x_100:
[----:B------:R-:W-:Y:S01]  /*11680*/  BSSY B1, `(.L_x_140) ;  /* 0x0000006000017945 */ /* 0x000fe20003800000 */
[----:B------:R-:W-:-:S07]  /*11690*/  IMAD.MOV.U32 R15, RZ, RZ, -0x1 ;  /* 0xffffffffff0f7424 */ /* 0x000fce00078e00ff */
[----:B------:R-:W-:Y:S05]  /*116a0*/  WARPSYNC.COLLECTIVE R15, `(.L_x_141) ;  /* 0x000000000f0c7348 */ /* 0x000fea0003c00000 */
[----:B------:R-:W-:Y:S02]  /*116b0*/  ELECT P6, UR62, PT ;  /* 0x00000000003e782f */ /* 0x000fe400038c0000 */
[----:B------:R-:W-:Y:S01]  /*116c0*/  MOV R14, UR62 ;  /* 0x0000003e000e7c02 */ /* 0x000fe20008000f00 */
[----:B------:R-:W-:Y:S10]  /*116d0*/  ENDCOLLECTIVE ;  /* 0x000000000000791b */ /* 0x000ff40003800000 */
.L_x_141:
[----:B------:R-:W-:Y:S05]  /*116e0*/  BSYNC B1 ;  /* 0x0000000000017941 */ /* 0x000fea0003800000 */
.L_x_140:
[----:B------:R-:W-:Y:S05]  /*116f0*/  BRA `(.L_x_142) ;  /* 0xffffffe800787947 */ /* 0x000fea000383ffff */
.L_x_103:
[----:B-1----:R1:W2:Y:S02]  /*11700*/  SYNCS.PHASECHK.TRANS64.TRYWAIT P4, [R8+URZ+0x40428], R7 ;  /* 0x04042807080075a7 */ /* 0x0022a4000808017f */
[----:B--2---:R-:W-:Y:S05]  /*11710*/  @!P4 NANOSLEEP.SYNCS 0x989680 ;  /* 0x009896800000c95d */ /* 0x004fea0003900000 */
[----:B------:R-:W2:Y:S02]  /*11720*/  @!P4 SYNCS.PHASECHK.TRANS64 P4, [R8+URZ+0x40428], R7 ;  /* 0x040428070800c5a7 */ /* 0x000ea4000808007f */
[----:B--2---:R-:W-:Y:S05]  /*11730*/  @!P4 BRA `(.L_x_103) ;  /* 0xfffffffc00f0c947 */ /* 0x004fea000383ffff */
[----:B------:R-:W-:Y:S05]  /*11740*/  BRA `(.L_x_143) ;  /* 0xffffffe8008c7947 */ /* 0x000fea000383ffff */
.L_x_108:
[----:B-1----:R1:W2:Y:S02]  /*11750*/  SYNCS.PHASECHK.TRANS64.TRYWAIT P4, [R5+URZ+0x404b0], R8 ;  /* 0x0404b008050075a7 */ /* 0x0022a4000808017f */
[----:B--2---:R-:W-:Y:S05]  /*11760*/  @!P4 NANOSLEEP.SYNCS 0x989680 ;  /* 0x009896800000c95d */ /* 0x004fea0003900000 */
[----:B------:R-:W2:Y:S02]  /*11770*/  @!P4 SYNCS.PHASECHK.TRANS64 P4, [R5+URZ+0x404b0], R8 ;  /* 0x0404b0080500c5a7 */ /* 0x000ea4000808007f */
[----:B--2---:R-:W-:Y:S05]  /*11780*/  @!P4 BRA `(.L_x_108) ;  /* 0xfffffffc00f0c947 */ /* 0x004fea000383ffff */
[----:B------:R-:W-:Y:S05]  /*11790*/  BRA `(.L_x_107) ;  /* 0xffffffec00687947 */ /* 0x000fea000383ffff */
.L_x_111:
[----:B-1----:R1:W2:Y:S02]  /*117a0*/  SYNCS.PHASECHK.TRANS64.TRYWAIT P3, [R7+URZ+0x40428], R8 ;  /* 0x04042808070075a7 */ /* 0x0022a4000806017f */
[----:B--2---:R-:W-:Y:S05]  /*117b0*/  @!P3 NANOSLEEP.SYNCS 0x989680 ;  /* 0x009896800000b95d */ /* 0x004fea0003900000 */
[----:B------:R-:W2:Y:S02]  /*117c0*/  @!P3 SYNCS.PHASECHK.TRANS64 P3, [R7+URZ+0x40428], R8 ;  /* 0x040428080700b5a7 */ /* 0x000ea4000806007f */
[----:B--2---:R-:W-:Y:S05]  /*117d0*/  @!P3 BRA `(.L_x_111) ;  /* 0xfffffffc00f0b947 */ /* 0x004fea000383ffff */
[----:B------:R-:W-:Y:S05]  /*117e0*/  BRA `(.L_x_144) ;  /* 0xffffffec00807947 */ /* 0x000fea000383ffff */
.L_x_118:
[----:B-1----:R1:W2:Y:S02]  /*117f0*/  SYNCS.PHASECHK.TRANS64.TRYWAIT P3, [R7+URZ+0x40428], R8 ;  /* 0x04042808070075a7 */ /* 0x0022a4000806017f */
[----:B--2---:R-:W-:Y:S05]  /*11800*/  @!P3 NANOSLEEP.SYNCS 0x989680 ;  /* 0x009896800000b95d */ /* 0x004fea0003900000 */
[----:B------:R-:W2:Y:S02]  /*11810*/  @!P3 SYNCS.PHASECHK.TRANS64 P3, [R7+URZ+0x40428], R8 ;  /* 0x040428080700b5a7 */ /* 0x000ea4000806007f */
[----:B--2---:R-:W-:Y:S05]  /*11820*/  @!P3 BRA `(.L_x_118) ;  /* 0xfffffffc00f0b947 */ /* 0x004fea000383ffff */
[----:B------:R-:W-:Y:S05]  /*11830*/  BRA `(.L_x_145) ;  /* 0xfffffff0006c7947 */ /* 0x000fea000383ffff */
.L_x_123:
[----:B-1----:R1:W2:Y:S02]  /*11840*/  SYNCS.PHASECHK.TRANS64.TRYWAIT P3, [R7+URZ+0x40428], R8 ;  /* 0x04042808070075a7 */ /* 0x0022a4000806017f */
[----:B--2---:R-:W-:Y:S05]  /*11850*/  @!P3 NANOSLEEP.SYNCS 0x989680 ;  /* 0x009896800000b95d */ /* 0x004fea0003900000 */
[----:B------:R-:W2:Y:S02]  /*11860*/  @!P3 SYNCS.PHASECHK.TRANS64 P3, [R7+URZ+0x40428], R8 ;  /* 0x040428080700b5a7 */ /* 0x000ea4000806007f */
[----:B--2---:R-:W-:Y:S05]  /*11870*/  @!P3 BRA `(.L_x_123) ;  /* 0xfffffffc00f0b947 */ /* 0x004fea000383ffff */
[----:B------:R-:W-:Y:S05]  /*11880*/  BRA `(.L_x_146) ;  /* 0xfffffff4004c7947 */ /* 0x000fea000383ffff */
        .weak           $__internal_0_$__cuda_sm20_rcp_rn_f32_slowpath
        .type           $__internal_0_$__cuda_sm20_rcp_rn_f32_slowpath,@function
        .size           $__internal_0_$__cuda_sm20_rcp_rn_f32_slowpath,(.L_x_152 - $__internal_0_$__cuda_sm20_rcp_rn_f32_slowpath)
$__internal_0_$__cuda_sm20_rcp_rn_f32_slowpath:
[----:B------:R-:W-:Y:S01]  /*11890*/  SHF.L.U32 R0, R3, 0x1, RZ ;  /* 0x0000000103007819 */ /* 0x000fe200000006ff */
[----:B------:R-:W-:Y:S03]  /*118a0*/  BSSY B2, `(.L_x_147) ;  /* 0x0000030000027945 */ /* 0x000fe60003800000 */
[----:B------:R-:W-:-:S04]  /*118b0*/  SHF.R.U32.HI R20, RZ, 0x18, R0 ;  /* 0x00000018ff147819 */ /* 0x000fc80000011600 */
[----:B------:R-:W-:-:S13]  /*118c0*/  ISETP.NE.U32.AND P0, PT, R20, RZ, PT ;  /* 0x000000ff1400720c */ /* 0x000fda0003f05070 */
[----:B------:R-:W-:Y:S05]  /*118d0*/  @P0 BRA `(.L_x_148) ;  /* 0x0000000000280947 */ /* 0x000fea0003800000 */
[----:B------:R-:W-:-:S04]  /*118e0*/  SHF.L.U32 R0, R3, 0x1, RZ ;  /* 0x0000000103007819 */ /* 0x000fc800000006ff */
[----:B------:R-:W-:-:S13]  /*118f0*/  ISETP.NE.AND P0, PT, R0, RZ, PT ;  /* 0x000000ff0000720c */ /* 0x000fda0003f05270 */
[----:B------:R-:W-:Y:S01]  /*11900*/  @P0 FFMA R8, R3, 1.84467440737095516160e+19, RZ ;  /* 0x5f80000003080823 */ /* 0x000fe200000000ff */
[----:B------:R-:W-:Y:S08]  /*11910*/  @!P0 MUFU.RCP R4, R3 ;  /* 0x0000000300048308 */ /* 0x000ff00000001000 */
[----:B------:R-:W1:Y:S02]  /*11920*/  @P0 MUFU.RCP R9, R8 ;  /* 0x0000000800090308 */ /* 0x000e640000001000 */
[----:B-1----:R-:W-:-:S04]  /*11930*/  @P0 FFMA R0, R8, R9, -1 ;  /* 0xbf80000008000423 */ /* 0x002fc80000000009 */
[----:B------:R-:W-:-:S04]  /*11940*/  @P0 FADD.FTZ R0, -R0, -RZ ;  /* 0x800000ff00000221 */ /* 0x000fc80000010100 */
[----:B------:R-:W-:-:S04]  /*11950*/  @P0 FFMA R0, R9, R0, R9 ;  /* 0x0000000009000223 */ /* 0x000fc80000000009 */
[----:B------:R-:W-:Y:S01]  /*11960*/  @P0 FFMA R4, R0, 1.84467440737095516160e+19, RZ ;  /* 0x5f80000000040823 */ /* 0x000fe200000000ff */
[----:B------:R-:W-:Y:S06]  /*11970*/  BRA `(.L_x_149) ;  /* 0x0000000000887947 */ /* 0x000fec0003800000 */
.L_x_148:
[----:B------:R-:W-:-:S04]  /*11980*/  IADD3 R24, R20, -0xfd, RZ ;  /* 0xffffff0314187810 */ /* 0x000fc80007ffe0ff */
[----:B------:R-:W-:-:S13]  /*11990*/  ISETP.GT.U32.AND P0, PT, R24, 0x1, PT ;  /* 0x000000011800780c */ /* 0x000fda0003f04070 */
[----:B------:R-:W-:Y:S05]  /*119a0*/  @P0 BRA `(.L_x_150) ;  /* 0x0000000000780947 */ /* 0x000fea0003800000 */
[----:B------:R-:W-:Y:S01]  /*119b0*/  LOP3.LUT R0, R3, 0x7fffff, RZ, 0xc0, !PT ;  /* 0x007fffff03007812 */ /* 0x000fe200078ec0ff */
[----:B------:R-:W-:-:S03]  /*119c0*/  IMAD.MOV.U32 R15, RZ, RZ, 0x3 ;  /* 0x00000003ff0f7424 */ /* 0x000fc600078e00ff */
[----:B------:R-:W-:Y:S02]  /*119d0*/  LOP3.LUT R0, R0, 0x3f800000, RZ, 0xfc, !PT ;  /* 0x3f80000000007812 */ /* 0x000fe400078efcff */
[----:B------:R-:W-:Y:S02]  /*119e0*/  SHF.L.U32 R15, R15, R24, RZ ;  /* 0x000000180f0f7219 */ /* 0x000fe400000006ff */
[----:B------:R-:W1:Y:S02]  /*119f0*/  MUFU.RCP R9, R0 ;  /* 0x0000000000097308 */ /* 0x000e640000001000 */
[----:B-1----:R-:W-:-:S04]  /*11a00*/  FFMA R4, R0, R9, -1 ;  /* 0xbf80000000047423 */ /* 0x002fc80000000009 */
[----:B------:R-:W-:-:S04]  /*11a10*/  FADD.FTZ R4, -R4, -RZ ;  /* 0x800000ff04047221 */ /* 0x000fc80000010100 */
[CCC-:B------:R-:W-:Y:S01]  /*11a20*/  FFMA.RM R8, R9.reuse, R4.reuse, R9.reuse ;  /* 0x0000000409087223 */ /* 0x1c0fe20000004009 */
[----:B------:R-:W-:-:S04]  /*11a30*/  FFMA.RP R9, R9, R4, R9 ;  /* 0x0000000409097223 */ /* 0x000fc80000008009 */
[C---:B------:R-:W-:Y:S02]  /*11a40*/  LOP3.LUT R4, R8.reuse, 0x7fffff, RZ, 0xc0, !PT ;  /* 0x007fffff08047812 */ /* 0x040fe400078ec0ff */
[----:B------:R-:W-:Y:S02]  /*11a50*/  FSETP.NEU.FTZ.AND P0, PT, R8, R9, PT ;  /* 0x000000090800720b */ /* 0x000fe40003f1d000 */
[----:B------:R-:W-:Y:S02]  /*11a60*/  LOP3.LUT R4, R4, 0x800000, RZ, 0xfc, !PT ;  /* 0x0080000004047812 */ /* 0x000fe400078efcff */
[----:B------:R-:W-:Y:S02]  /*11a70*/  SEL R8, RZ, 0xffffffff, !P0 ;  /* 0xffffffffff087807 */ /* 0x000fe40004000000 */
[----:B------:R-:W-:Y:S02]  /*11a80*/  LOP3.LUT R15, R15, R4, RZ, 0xc0, !PT ;  /* 0x000000040f0f7212 */ /* 0x000fe400078ec0ff */
[----:B------:R-:W-:-:S02]  /*11a90*/  IADD3 R9, -R8, RZ, RZ ;  /* 0x000000ff08097210 */ /* 0x000fc40007ffe1ff */
[-C--:B------:R-:W-:Y:S02]  /*11aa0*/  SHF.R.U32.HI R15, RZ, R24.reuse, R15 ;  /* 0x00000018ff0f7219 */ /* 0x080fe4000001160f */
[----:B------:R-:W-:Y:S02]  /*11ab0*/  LOP3.LUT P1, RZ, R9, R24, R4, 0xf8, !PT ;  /* 0x0000001809ff7212 */ /* 0x000fe4000782f804 */
[C---:B------:R-:W-:Y:S02]  /*11ac0*/  LOP3.LUT P0, RZ, R15.reuse, 0x1, RZ, 0xc0, !PT ;  /* 0x000000010fff7812 */ /* 0x040fe4000780c0ff */
[----:B------:R-:W-:Y:S02]  /*11ad0*/  LOP3.LUT P2, RZ, R15, 0x2, RZ, 0xc0, !PT ;  /* 0x000000020fff7812 */ /* 0x000fe4000784c0ff */
[----:B------:R-:W-:Y:S02]  /*11ae0*/  IADD3 R9, R20, -0xfc, RZ ;  /* 0xffffff0414097810 */ /* 0x000fe40007ffe0ff */
[----:B------:R-:W-:-:S02]  /*11af0*/  PLOP3.LUT P0, PT, P0, P1, P2, 0xe0, 0x0 ;  /* 0x000000000000781c */ /* 0x000fc40000703c20 */
[----:B------:R-:W-:Y:S02]  /*11b00*/  LOP3.LUT P1, RZ, R3, 0x7fffff, RZ, 0xc0, !PT ;  /* 0x007fffff03ff7812 */ /* 0x000fe4000782c0ff */
[----:B------:R-:W-:Y:S02]  /*11b10*/  SEL R0, RZ, 0x1, !P0 ;  /* 0x00000001ff007807 */ /* 0x000fe40004000000 */
[----:B------:R-:W-:Y:S02]  /*11b20*/  SHF.R.U32.HI R4, RZ, R9, R4 ;  /* 0x00000009ff047219 */ /* 0x000fe40000011604 */
[----:B------:R-:W-:-:S04]  /*11b30*/  IADD3 R0, -R0, RZ, RZ ;  /* 0x000000ff00007210 */ /* 0x000fc80007ffe1ff */
[----:B------:R-:W-:-:S13]  /*11b40*/  ISETP.GE.AND P0, PT, R0, RZ, PT ;  /* 0x000000ff0000720c */ /* 0x000fda0003f06270 */
[----:B------:R-:W-:-:S05]  /*11b50*/  @!P0 VIADD R4, R4, 0x1 ;  /* 0x0000000104048836 */ /* 0x000fca0000000000 */
[----:B------:R-:W-:-:S04]  /*11b60*/  @!P1 SHF.L.U32 R4, R4, 0x1, RZ ;  /* 0x0000000104049819 */ /* 0x000fc800000006ff */
[----:B------:R-:W-:Y:S01]  /*11b70*/  LOP3.LUT R4, R4, 0x80000000, R3, 0xf8, !PT ;  /* 0x8000000004047812 */ /* 0x000fe200078ef803 */
[----:B------:R-:W-:Y:S06]  /*11b80*/  BRA `(.L_x_149) ;  /* 0x0000000000047947 */ /* 0x000fec0003800000 */
.L_x_150:
[----:B------:R1:W2:Y:S02]  /*11b90*/  MUFU.RCP R4, R3 ;  /* 0x0000000300047308 */ /* 0x0002a40000001000 */
.L_x_149:
[----:B------:R-:W-:Y:S05]  /*11ba0*/  BSYNC B2 ;  /* 0x0000000000027941 */ /* 0x000fea0003800000 */
.L_x_147:
[----:B------:R-:W-:Y:S02]  /*11bb0*/  MOV R8, R12 ;  /* 0x0000000c00087202 */ /* 0x000fe40000000f00 */
[----:B------:R-:W-:-:S04]  /*11bc0*/  MOV R9, 0x0 ;  /* 0x0000000000097802 */ /* 0x000fc80000000f00 */
[----:B-12---:R-:W-:Y:S05]  /*11bd0*/  RET.REL.NODEC R8 `(_ZN7cutlass13device_kernelINS_4fmha6kernel28FmhaKernelTmaWarpSpecializedINS1_10collective30FmhaMainloopTmaWarpSpecializedINS_10bfloat16_tEffN4cute5tupleIJNS7_1CILi128EEESA_NS9_ILi160EEEEEENS8_IJiNS9_ILi1EEENS8_IJiiEEEEEESF_SF_NS4_12CausalFusionEJNS2_6OptionILNS2_3TagE0ENS9_ILb1EEEEENSH_ILSI_2ESJ_EEEEENS4_15FmhaFwdEpilogueIS6_fNS8_IJNS9_ILi64EEESB_SA_EEEEENS2_23PersistentTileSchedulerEJSK_SL_EEEEEvNT_6ParamsE) ;  /* 0xfffffee408087950 */ /* 0x006fea0003c3ffff */
.L_x_151:
[----:B------:R-:W-:-:S00]  /*11be0*/  BRA `(.L_x_151) ;  /* 0xfffffffc00fc7947 */ /* 0x000fc0000383ffff */
[----:B------:R-:W-:-:S00]  /*11bf0*/  NOP ;  /* 0x0000000000007918 */ /* 0x000fc00000000000 */
        /* <DEDUP_REMOVED lines=8> */
.L_x_152:


//--------------------- .nv.global.init           --------------------------
	.section	.nv.global.init,"aw",@progbits
.nv.global.init:
	.type		$str$24,@object
	.size		$str$24,($str$25 - $str$24)
$str$24:
        /*0000*/ 	.byte	0x28, 0x61, 0x64, 0x64, 0x72, 0x65, 0x73, 0x73, 0x20, 0x26, 0x20, 0x6d, 0x61, 0x73, 0x6b, 0x29
        /*0010*/ 	.byte	0x20, 0x3d, 0x3d, 0x20, 0x30, 0x00
	.type		$str$25,@object
	.size		$str$25,(__unnamed_1 - $str$25)
$str$25:
        /*0016*/ 	.byte	0x2f, 0x74, 0x6d, 0x70, 0x2f, 0x63, 0x75, 0x74, 0x6c, 0x61, 0x73, 0x73, 0x5f, 0x73, 0x77, 0x65
        /*0026*/ 	.byte	0x65, 0x70, 0x5f, 0x73, 0x72, 0x63, 0x2f, 0x69, 0x6e, 0x63, 0x6c, 0x75, 0x64, 0x65, 0x2f, 0x63
        /*0036*/ 	.byte	0x75, 0x74, 0x65, 0x2f, 0x70, 0x6f, 0x69, 0x6e, 0x74, 0x65, 0x72, 0x5f, 0x66, 0x6c, 0x61, 0x67
        /*0046*/ 	.byte	0x67, 0x65, 0x64, 0x2e, 0x68, 0x70, 0x70, 0x00
	.type		__unnamed_1,@object
	.size		__unnamed_1,(__unnamed_2 - __unnamed_1)
__unnamed_1:
        /*004e*/ 	.byte	0x61, 0x75, 0x74, 0x6f, 0x20, 0x63, 0x75, 0x74, 0x65, 0x3a, 0x3a, 0x61, 0x73, 0x5f, 0x70, 0x6f
        /* <DEDUP_REMOVED lines=27> */
        /*020e*/ 	.byte	0x32, 0x30, 0x34, 0x38, 0x3e, 0x3e, 0x3e, 0x3e, 0x3e, 0x5d, 0x00
	.type		__unnamed_2,@object
	.size		__unnamed_2,(.L_1 - __unnamed_2)
__unnamed_2:
        /* <DEDUP_REMOVED lines=29> */
.L_1:


//--------------------- .nv.shared._ZN7cutlass13device_kernelINS_4fmha6kernel28FmhaKernelTmaWarpSpecializedINS1_10collective30FmhaMainloopTmaWarpSpecializedINS_10bfloat16_tEffN4cute5tupleIJNS7_1CILi128EEESA_NS9_ILi160EEEEEENS8_IJiNS9_ILi1EEENS8_IJiiEEEEEESF_SF_NS4_12CausalFusionEJNS2_6OptionILNS2_3TagE0ENS9_ILb1EEEEENSH_ILSI_2ESJ_EEEEENS4_15FmhaFwdEpilogueIS6_fNS8_IJNS9_ILi64EEESB_SA_EEEEENS2_23PersistentTileSchedulerEJSK_SL_EEEEEvNT_6ParamsE --------------------------
	.section	.nv.shared._ZN7cutlass13device_kernelINS_4fmha6kernel28FmhaKernelTmaWarpSpecializedINS1_10collective30FmhaMainloopTmaWarpSpecializedINS_10bfloat16_tEffN4cute5tupleIJNS7_1CILi128EEESA_NS9_ILi160EEEEEENS8_IJiNS9_ILi1EEENS8_IJiiEEEEEESF_SF_NS4_12CausalFusionEJNS2_6OptionILNS2_3TagE0ENS9_ILb1EEEEENSH_ILSI_2ESJ_EEEEENS4_15FmhaFwdEpilogueIS6_fNS8_IJNS9_ILi64EEESB_SA_EEEEENS2_23PersistentTileSchedulerEJSK_SL_EEEEEvNT_6ParamsE,"aw",@nobits
	.sectionflags	@""
	.align	16
	.zero		1024


//--------------------- .nv.shared.reserved.0     --------------------------
	.section	.nv.shared.reserved.0,"aw",@nobits
	.weak		__nv_reservedSMEM_offset_0_alias
	.size		__nv_reservedSMEM_offset_0_alias, 0, 0
	.other		__nv_reservedSMEM_offset_0_alias,@"STO_CUDA_RESERVED_SHARED STV_DEFAULT"
__nv_reservedSMEM_offset_0_alias:
	.zero		0


//--------------------- .nv.global                --------------------------
	.section	.nv.global,"aw",@nobits
.nv.global:
	.type		_ZN39_INTERNAL_229578ae_4_k_cu_c8e0574a_30794cute1_E,@object
	.size		_ZN39_INTERNAL_229578ae_4_k_cu_c8e0574a_30794cute1_E,(_ZN39_INTERNAL_229578ae_4_k_cu_c8e0574a_30794cuda3std3__45__cpo6cbeginE - _ZN39_INTERNAL_229578ae_4_k_cu_c8e0574a_30794cute1_E)
_ZN39_INTERNAL_229578ae_4_k_cu_c8e0574a_30794cute1_E:
	.zero		1
	.type		_ZN39_INTERNAL_229578ae_4_k_cu_c8e0574a_30794cuda3std3__45__cpo6cbeginE,@object
	.size		_ZN39_INTERNAL_229578ae_4_k_cu_c8e0574a_30794cuda3std3__45__cpo6cbeginE,(_ZN39_INTERNAL_229578ae_4_k_cu_c8e0574a_30794cuda3std3__48in_placeE - _ZN39_INTERNAL_229578ae_4_k_cu_c8e0574a_30794cuda3std3__45__cpo6cbeginE)
_ZN39_INTERNAL_229578ae_4_k_cu_c8e0574a_30794cuda3std3__45__cpo6cbeginE:
	.zero		1
	.type		_ZN39_INTERNAL_229578ae_4_k_cu_c8e0574a_30794cuda3std3__48in_placeE,@object
	.size		_ZN39_INTERNAL_229578ae_4_k_cu_c8e0574a_30794cuda3std3__48in_placeE,(_ZN39_INTERNAL_229578ae_4_k_cu_c8e0574a_30794cuda3std6ranges3__45__cpo9iter_moveE - _ZN39_INTERNAL_229578ae_4_k_cu_c8e0574a_30794cuda3std3__48in_placeE)
_ZN39_INTERNAL_229578ae_4_k_cu_c8e0574a_30794cuda3std3__48in_placeE:
	.zero		1
	.type		_ZN39_INTERNAL_229578ae_4_k_cu_c8e0574a_30794cuda3std6ranges3__45__cpo9iter_moveE,@object
	.size		_ZN39_INTERNAL_229578ae_4_k_cu_c8e0574a_30794cuda3std6ranges3__45__cpo9iter_moveE,(_ZN39_INTERNAL_229578ae_4_k_cu_c8e0574a_30794cuda3std3__45__cpo5beginE - _ZN39_INTERNAL_229578ae_4_k_cu_c8e0574a_30794cuda3std6ranges3__45__cpo9iter_moveE)
_ZN39_INTERNAL_229578ae_4_k_cu_c8e0574a_30794cuda3std6ranges3__45__cpo9iter_moveE:
	.zero		1
	.type		_ZN39_INTERNAL_229578ae_4_k_cu_c8e0574a_30794cuda3std3__45__cpo5beginE,@object
	.size		_ZN39_INTERNAL_229578ae_4_k_cu_c8e0574a_30794cuda3std3__45__cpo5beginE,(_ZN39_INTERNAL_229578ae_4_k_cu_c8e0574a_30794cuda3std3__441_GLOBAL__N__229578ae_4_k_cu_c8e0574a_30796ignoreE - _ZN39_INTERNAL_229578ae_4_k_cu_c8e0574a_30794cuda3std3__45__cpo5beginE)
_ZN39_INTERNAL_229578ae_4_k_cu_c8e0574a_30794cuda3std3__45__cpo5beginE:
	.zero		1
	.type		_ZN39_INTERNAL_229578ae_4_k_cu_c8e0574a_30794cuda3std3__441_GLOBAL__N__229578ae_4_k_cu_c8e0574a_30796ignoreE,@object
	.size		_ZN39_INTERNAL_229578ae_4_k_cu_c8e0574a_30794cuda3std3__441_GLOBAL__N__229578ae_4_k_cu_c8e0574a_30796ignoreE,(_ZN39_INTERNAL_229578ae_4_k_cu_c8e0574a_30794cute7productE - _ZN39_INTERNAL_229578ae_4_k_cu_c8e0574a_30794cuda3std3__441_GLOBAL__N__229578ae_4_k_cu_c8e0574a_30796ignoreE)
_ZN39_INTERNAL_229578ae_4_k_cu_c8e0574a_30794cuda3std3__441_GLOBAL__N__229578ae_4_k_cu_c8e0574a_30796ignoreE:
	.zero		1
	.type		_ZN39_INTERNAL_229578ae_4_k_cu_c8e0574a_30794cute7productE,@object
	.size		_ZN39_INTERNAL_229578ae_4_k_cu_c8e0574a_30794cute7productE,(_ZN39_INTERNAL_229578ae_4_k_cu_c8e0574a_30794cuda3std3__45__cpo3endE - _ZN39_INTERNAL_229578ae_4_k_cu_c8e0574a_30794cute7productE)
_ZN39_INTERNAL_229578ae_4_k_cu_c8e0574a_30794cute7productE:
	.zero		1
	.type		_ZN39_INTERNAL_229578ae_4_k_cu_c8e0574a_30794cuda3std3__45__cpo3endE,@object
	.size		_ZN39_INTERNAL_229578ae_4_k_cu_c8e0574a_30794cuda3std3__45__cpo3endE,(_ZN39_INTERNAL_229578ae_4_k_cu_c8e0574a_30794cuda3std3__419piecewise_constructE - _ZN39_INTERNAL_229578ae_4_k_cu_c8e0574a_30794cuda3std3__45__cpo3endE)
_ZN39_INTERNAL_229578ae_4_k_cu_c8e0574a_30794cuda3std3__45__cpo3endE:
	.zero		1
	.type		_ZN39_INTERNAL_229578ae_4_k_cu_c8e0574a_30794cuda3std3__419piecewise_constructE,@object
	.size		_ZN39_INTERNAL_229578ae_4_k_cu_c8e0574a_30794cuda3std3__419piecewise_constructE,(_ZN39_INTERNAL_229578ae_4_k_cu_c8e0574a_30794cuda3std3__45__cpo4cendE - _ZN39_INTERNAL_229578ae_4_k_cu_c8e0574a_30794cuda3std3__419piecewise_constructE)
_ZN39_INTERNAL_229578ae_4_k_cu_c8e0574a_30794cuda3std3__419piecewise_constructE:
	.zero		1
	.type		_ZN39_INTERNAL_229578ae_4_k_cu_c8e0574a_30794cuda3std3__45__cpo4cendE,@object
	.size		_ZN39_INTERNAL_229578ae_4_k_cu_c8e0574a_30794cuda3std3__45__cpo4cendE,(_ZN39_INTERNAL_229578ae_4_k_cu_c8e0574a_30794cuda3std6ranges3__45__cpo4swapE - _ZN39_INTERNAL_229578ae_4_k_cu_c8e0574a_30794cuda3std3__45__cpo4cendE)
_ZN39_INTERNAL_229578ae_4_k_cu_c8e0574a_30794cuda3std3__45__cpo4cendE:
	.zero		1
	.type		_ZN39_INTERNAL_229578ae_4_k_cu_c8e0574a_30794cuda3std6ranges3__45__cpo4swapE,@object
	.size		_ZN39_INTERNAL_229578ae_4_k_cu_c8e0574a_30794cuda3std6ranges3__45__cpo4swapE,(.L_9 - _ZN39_INTERNAL_229578ae_4_k_cu_c8e0574a_30794cuda3std6ranges3__45__cpo4swapE)
_ZN39_INTERNAL_229578ae_4_k_cu_c8e0574a_30794cuda3std6ranges3__45__cpo4swapE:
	.zero		1
.L_9:


//--------------------- .nv.constant0._ZN7cutlass13device_kernelINS_4fmha6kernel28FmhaKernelTmaWarpSpecializedINS1_10collective30FmhaMainloopTmaWarpSpecializedINS_10bfloat16_tEffN4cute5tupleIJNS7_1CILi128EEESA_NS9_ILi160EEEEEENS8_IJiNS9_ILi1EEENS8_IJiiEEEEEESF_SF_NS4_12CausalFusionEJNS2_6OptionILNS2_3TagE0ENS9_ILb1EEEEENSH_ILSI_2ESJ_EEEEENS4_15FmhaFwdEpilogueIS6_fNS8_IJNS9_ILi64EEESB_SA_EEEEENS2_23PersistentTileSchedulerEJSK_SL_EEEEEvNT_6ParamsE --------------------------
	.section	.nv.constant0._ZN7cutlass13device_kernelINS_4fmha6kernel28FmhaKernelTmaWarpSpecializedINS1_10collective30FmhaMainloopTmaWarpSpecializedINS_10bfloat16_tEffN4cute5tupleIJNS7_1CILi128EEESA_NS9_ILi160EEEEEENS8_IJiNS9_ILi1EEENS8_IJiiEEEEEESF_SF_NS4_12CausalFusionEJNS2_6OptionILNS2_3TagE0ENS9_ILb1EEEEENSH_ILSI_2ESJ_EEEEENS4_15FmhaFwdEpilogueIS6_fNS8_IJNS9_ILi64EEESB_SA_EEEEENS2_23PersistentTileSchedulerEJSK_SL_EEEEEvNT_6ParamsE,"a",@progbits
	.sectionflags	@""
	.align	4
.nv.constant0._ZN7cutlass13device_kernelINS_4fmha6kernel28FmhaKernelTmaWarpSpecializedINS1_10collective30FmhaMainloopTmaWarpSpecializedINS_10bfloat16_tEffN4cute5tupleIJNS7_1CILi128EEESA_NS9_ILi160EEEEEENS8_IJiNS9_ILi1EEENS8_IJiiEEEEEESF_SF_NS4_12CausalFusionEJNS2_6OptionILNS2_3TagE0ENS9_ILb1EEEEENSH_ILSI_2ESJ_EEEEENS4_15FmhaFwdEpilogueIS6_fNS8_IJNS9_ILi64EEESB_SA_EEEEENS2_23PersistentTileSchedulerEJSK_SL_EEEEEvNT_6ParamsE:
	.zero		2688


//--------------------- SYMBOLS --------------------------

	.type		.nv.reservedSmem.offset0,@object
	.size		.nv.reservedSmem.offset0,0x4
	.type		__assertfail,@function
